//
// Generated by NVIDIA NVVM Compiler
//
// Compiler Build ID: CL-36424714
// Cuda compilation tools, release 13.0, V13.0.88
// Based on NVVM 20.0.0
//

.version 9.0
.target sm_100
.address_size 64

	// .globl	_Z21cuda_md5_miner_kernelPKciS0_ilPhPlPil

.visible .entry _Z21cuda_md5_miner_kernelPKciS0_ilPhPlPil(
	.param .u64 .ptr .align 1 _Z21cuda_md5_miner_kernelPKciS0_ilPhPlPil_param_0,
	.param .u32 _Z21cuda_md5_miner_kernelPKciS0_ilPhPlPil_param_1,
	.param .u64 .ptr .align 1 _Z21cuda_md5_miner_kernelPKciS0_ilPhPlPil_param_2,
	.param .u32 _Z21cuda_md5_miner_kernelPKciS0_ilPhPlPil_param_3,
	.param .u64 _Z21cuda_md5_miner_kernelPKciS0_ilPhPlPil_param_4,
	.param .u64 .ptr .align 1 _Z21cuda_md5_miner_kernelPKciS0_ilPhPlPil_param_5,
	.param .u64 .ptr .align 1 _Z21cuda_md5_miner_kernelPKciS0_ilPhPlPil_param_6,
	.param .u64 .ptr .align 1 _Z21cuda_md5_miner_kernelPKciS0_ilPhPlPil_param_7,
	.param .u64 _Z21cuda_md5_miner_kernelPKciS0_ilPhPlPil_param_8
)
{
	.local .align 16 .b8 	__local_depot0[256];
	.reg .b64 	%SP;
	.reg .b64 	%SPL;
	.reg .pred 	%p<41>;
	.reg .b16 	%rs<93>;
	.reg .b32 	%r<2238>;
	.reg .b64 	%rd<151>;

	mov.u64 	%SPL, __local_depot0;
	ld.param.u64 	%rd68, [_Z21cuda_md5_miner_kernelPKciS0_ilPhPlPil_param_0];
	ld.param.u32 	%r2233, [_Z21cuda_md5_miner_kernelPKciS0_ilPhPlPil_param_1];
	ld.param.u32 	%r44, [_Z21cuda_md5_miner_kernelPKciS0_ilPhPlPil_param_3];
	ld.param.u64 	%rd64, [_Z21cuda_md5_miner_kernelPKciS0_ilPhPlPil_param_4];
	ld.param.u64 	%rd67, [_Z21cuda_md5_miner_kernelPKciS0_ilPhPlPil_param_7];
	ld.param.u64 	%rd69, [_Z21cuda_md5_miner_kernelPKciS0_ilPhPlPil_param_8];
	cvta.to.global.u64 	%rd1, %rd68;
	add.u64 	%rd2, %SPL, 128;
	add.u64 	%rd3, %SPL, 0;
	add.u64 	%rd4, %SPL, 152;
	mov.u32 	%r45, %ctaid.x;
	mov.u32 	%r46, %ntid.x;
	mov.u32 	%r47, %tid.x;
	mad.lo.s32 	%r48, %r45, %r46, %r47;
	cvt.u64.u32 	%rd5, %r48;
	setp.le.s64 	%p1, %rd69, %rd5;
	@%p1 bra 	$L__BB0_59;
	add.s64 	%rd6, %rd64, %rd5;
	setp.lt.s32 	%p2, %r2233, 1;
	@%p2 bra 	$L__BB0_14;
	and.b32  	%r1, %r2233, 15;
	setp.lt.u32 	%p3, %r2233, 16;
	mov.b32 	%r2218, 0;
	@%p3 bra 	$L__BB0_5;
	and.b32  	%r2218, %r2233, 2147483632;
	neg.s32 	%r2222, %r2218;
	add.s64 	%rd135, %rd1, 7;
	mov.u64 	%rd136, %rd3;
$L__BB0_4:
	.pragma "nounroll";
	ld.global.u8 	%r50, [%rd135+8];
	ld.global.u8 	%r51, [%rd135+7];
	prmt.b32 	%r52, %r51, %r50, 0x3340U;
	ld.global.u8 	%r53, [%rd135+6];
	ld.global.u8 	%r54, [%rd135+5];
	prmt.b32 	%r55, %r54, %r53, 0x3340U;
	prmt.b32 	%r56, %r55, %r52, 0x5410U;
	ld.global.u8 	%r57, [%rd135+4];
	ld.global.u8 	%r58, [%rd135+3];
	prmt.b32 	%r59, %r58, %r57, 0x3340U;
	ld.global.u8 	%r60, [%rd135+2];
	ld.global.u8 	%r61, [%rd135+1];
	prmt.b32 	%r62, %r61, %r60, 0x3340U;
	prmt.b32 	%r63, %r62, %r59, 0x5410U;
	ld.global.u8 	%r64, [%rd135];
	ld.global.u8 	%r65, [%rd135+-1];
	prmt.b32 	%r66, %r65, %r64, 0x3340U;
	ld.global.u8 	%r67, [%rd135+-2];
	ld.global.u8 	%r68, [%rd135+-3];
	prmt.b32 	%r69, %r68, %r67, 0x3340U;
	prmt.b32 	%r70, %r69, %r66, 0x5410U;
	ld.global.u8 	%r71, [%rd135+-4];
	ld.global.u8 	%r72, [%rd135+-5];
	prmt.b32 	%r73, %r72, %r71, 0x3340U;
	ld.global.u8 	%r74, [%rd135+-6];
	ld.global.u8 	%r75, [%rd135+-7];
	prmt.b32 	%r76, %r75, %r74, 0x3340U;
	prmt.b32 	%r77, %r76, %r73, 0x5410U;
	st.local.v4.b32 	[%rd136], {%r77, %r70, %r63, %r56};
	add.s32 	%r2222, %r2222, 16;
	add.s64 	%rd136, %rd136, 16;
	add.s64 	%rd135, %rd135, 16;
	setp.eq.s32 	%p4, %r2222, 0;
	@%p4 bra 	$L__BB0_5;
	bra.uni 	$L__BB0_4;
$L__BB0_5:
	setp.eq.s32 	%p5, %r1, 0;
	@%p5 bra 	$L__BB0_14;
	and.b32  	%r5, %r2233, 7;
	setp.lt.u32 	%p6, %r1, 8;
	@%p6 bra 	$L__BB0_8;
	cvt.u64.u32 	%rd73, %r2218;
	add.s64 	%rd74, %rd1, %rd73;
	ld.global.u8 	%rs17, [%rd74];
	add.s64 	%rd75, %rd3, %rd73;
	st.local.u8 	[%rd75], %rs17;
	ld.global.u8 	%rs18, [%rd74+1];
	st.local.u8 	[%rd75+1], %rs18;
	ld.global.u8 	%rs19, [%rd74+2];
	st.local.u8 	[%rd75+2], %rs19;
	ld.global.u8 	%rs20, [%rd74+3];
	st.local.u8 	[%rd75+3], %rs20;
	ld.global.u8 	%rs21, [%rd74+4];
	st.local.u8 	[%rd75+4], %rs21;
	ld.global.u8 	%rs22, [%rd74+5];
	st.local.u8 	[%rd75+5], %rs22;
	ld.global.u8 	%rs23, [%rd74+6];
	st.local.u8 	[%rd75+6], %rs23;
	ld.global.u8 	%rs24, [%rd74+7];
	st.local.u8 	[%rd75+7], %rs24;
	add.s32 	%r2218, %r2218, 8;
$L__BB0_8:
	setp.eq.s32 	%p7, %r5, 0;
	@%p7 bra 	$L__BB0_14;
	and.b32  	%r8, %r2233, 3;
	setp.lt.u32 	%p8, %r5, 4;
	@%p8 bra 	$L__BB0_11;
	cvt.u64.u32 	%rd76, %r2218;
	add.s64 	%rd77, %rd1, %rd76;
	ld.global.u8 	%rs25, [%rd77];
	add.s64 	%rd78, %rd3, %rd76;
	st.local.u8 	[%rd78], %rs25;
	ld.global.u8 	%rs26, [%rd77+1];
	st.local.u8 	[%rd78+1], %rs26;
	ld.global.u8 	%rs27, [%rd77+2];
	st.local.u8 	[%rd78+2], %rs27;
	ld.global.u8 	%rs28, [%rd77+3];
	st.local.u8 	[%rd78+3], %rs28;
	add.s32 	%r2218, %r2218, 4;
$L__BB0_11:
	setp.eq.s32 	%p9, %r8, 0;
	@%p9 bra 	$L__BB0_14;
	cvt.u64.u32 	%rd79, %r2218;
	add.s64 	%rd134, %rd3, %rd79;
	add.s64 	%rd133, %rd1, %rd79;
	neg.s32 	%r2221, %r8;
$L__BB0_13:
	.pragma "nounroll";
	ld.global.u8 	%rs29, [%rd133];
	st.local.u8 	[%rd134], %rs29;
	add.s64 	%rd134, %rd134, 1;
	add.s64 	%rd133, %rd133, 1;
	add.s32 	%r2221, %r2221, 1;
	setp.ne.s32 	%p10, %r2221, 0;
	@%p10 bra 	$L__BB0_13;
$L__BB0_14:
	mov.b32 	%r2224, 0;
	mov.b32 	%r2223, 1;
	mov.u64 	%rd137, %rd6;
$L__BB0_15:
	mov.u32 	%r17, %r2224;
	mov.u32 	%r2226, %r2223;
	mul.hi.s64 	%rd80, %rd137, 7378697629483820647;
	shr.u64 	%rd81, %rd80, 63;
	shr.u64 	%rd82, %rd80, 2;
	add.s64 	%rd83, %rd82, %rd81;
	mul.lo.s64 	%rd84, %rd83, 10;
	sub.s64 	%rd85, %rd137, %rd84;
	cvt.u16.u64 	%rs30, %rd85;
	add.s16 	%rs31, %rs30, 48;
	add.s32 	%r2224, %r17, 1;
	cvt.u64.u32 	%rd86, %r17;
	add.s64 	%rd87, %rd2, %rd86;
	st.local.u8 	[%rd87], %rs31;
	mul.hi.u64 	%rd88, %rd137, -3689348814741910323;
	shr.u64 	%rd19, %rd88, 3;
	setp.gt.s64 	%p11, %rd137, 9;
	add.s32 	%r2223, %r2226, 1;
	mov.u64 	%rd137, %rd19;
	@%p11 bra 	$L__BB0_15;
	and.b32  	%r81, %r17, 3;
	setp.eq.s32 	%p12, %r81, 3;
	mov.u32 	%r2228, %r17;
	@%p12 bra 	$L__BB0_20;
	and.b32  	%r82, %r2226, 3;
	neg.s32 	%r2225, %r82;
$L__BB0_18:
	.pragma "nounroll";
	cvt.s64.s32 	%rd89, %r2233;
	add.s64 	%rd90, %rd3, %rd89;
	add.s32 	%r2226, %r2226, -1;
	cvt.u64.u32 	%rd91, %r2226;
	add.s64 	%rd92, %rd2, %rd91;
	ld.local.u8 	%rs32, [%rd92];
	add.s32 	%r2233, %r2233, 1;
	st.local.u8 	[%rd90], %rs32;
	add.s32 	%r2225, %r2225, 1;
	setp.ne.s32 	%p13, %r2225, 0;
	@%p13 bra 	$L__BB0_18;
	add.s32 	%r2228, %r2226, -1;
$L__BB0_20:
	setp.lt.u32 	%p14, %r17, 3;
	@%p14 bra 	$L__BB0_23;
	add.s32 	%r2231, %r2228, 4;
	cvt.u64.u32 	%rd93, %r2228;
	add.s64 	%rd138, %rd2, %rd93;
	add.s64 	%rd21, %rd3, 1;
$L__BB0_22:
	cvt.s64.s32 	%rd94, %r2233;
	add.s64 	%rd95, %rd21, %rd94;
	ld.local.u8 	%rs33, [%rd138];
	st.local.u8 	[%rd95+-1], %rs33;
	add.s32 	%r83, %r2231, -5;
	cvt.u64.u32 	%rd96, %r83;
	add.s64 	%rd97, %rd2, %rd96;
	ld.local.u8 	%rs34, [%rd97];
	st.local.u8 	[%rd95], %rs34;
	add.s32 	%r84, %r2231, -6;
	cvt.u64.u32 	%rd98, %r84;
	add.s64 	%rd99, %rd2, %rd98;
	ld.local.u8 	%rs35, [%rd99];
	st.local.u8 	[%rd95+1], %rs35;
	add.s32 	%r85, %r2231, -7;
	cvt.u64.u32 	%rd100, %r85;
	add.s64 	%rd101, %rd2, %rd100;
	ld.local.u8 	%rs36, [%rd101];
	add.s32 	%r2233, %r2233, 4;
	st.local.u8 	[%rd95+2], %rs36;
	add.s32 	%r2231, %r2231, -4;
	add.s64 	%rd138, %rd138, -4;
	setp.gt.s32 	%p15, %r2231, 3;
	@%p15 bra 	$L__BB0_22;
$L__BB0_23:
	mov.b32 	%r2234, 0;
	st.local.u32 	[%rd4+64], %r2234;
	mov.b64 	%rd102, 0;
	st.local.u64 	[%rd4+72], %rd102;
	mov.b32 	%r87, -271733879;
	mov.b32 	%r88, 1732584193;
	st.local.v2.u32 	[%rd4+80], {%r88, %r87};
	mov.b32 	%r89, 271733878;
	mov.b32 	%r90, -1732584194;
	st.local.v2.u32 	[%rd4+88], {%r90, %r89};
	setp.eq.s32 	%p16, %r2233, 0;
	@%p16 bra 	$L__BB0_28;
	cvt.s64.s32 	%rd24, %r2233;
	mov.b64 	%rd139, 0;
	mov.b32 	%r2234, 0;
$L__BB0_25:
	add.s64 	%rd104, %rd3, %rd139;
	ld.local.u8 	%rs37, [%rd104];
	add.s32 	%r92, %r2234, 1;
	st.local.u32 	[%rd4+64], %r92;
	cvt.u64.u32 	%rd105, %r2234;
	add.s64 	%rd106, %rd4, %rd105;
	st.local.u8 	[%rd106], %rs37;
	ld.local.u32 	%r2234, [%rd4+64];
	setp.ne.s32 	%p17, %r2234, 64;
	@%p17 bra 	$L__BB0_27;
	ld.local.v2.b32 	{%r94, %r95}, [%rd4];
	bfe.u32 	%r96, %r95, 24, 8;
	bfe.u32 	%r97, %r95, 16, 8;
	bfe.u32 	%r98, %r95, 8, 8;
	cvt.u16.u32 	%rs38, %r98;
	bfe.u32 	%r99, %r94, 24, 8;
	bfe.u32 	%r100, %r94, 16, 8;
	ld.local.u16 	%r101, [%rd4];
	shl.b32 	%r102, %r100, 16;
	and.b32  	%r103, %r102, 16711680;
	or.b32  	%r104, %r101, %r103;
	shl.b32 	%r105, %r99, 24;
	or.b32  	%r106, %r104, %r105;
	bfe.u32 	%r107, %r95, 0, 8;
	and.b16  	%rs39, %rs38, 255;
	mul.wide.u16 	%r108, %rs39, 256;
	or.b32  	%r109, %r108, %r107;
	shl.b32 	%r110, %r97, 16;
	and.b32  	%r111, %r110, 16711680;
	or.b32  	%r112, %r109, %r111;
	shl.b32 	%r113, %r96, 24;
	or.b32  	%r114, %r112, %r113;
	ld.local.v2.b32 	{%r115, %r116}, [%rd4+8];
	bfe.u32 	%r117, %r116, 24, 8;
	bfe.u32 	%r118, %r116, 16, 8;
	bfe.u32 	%r119, %r116, 8, 8;
	cvt.u16.u32 	%rs40, %r119;
	bfe.u32 	%r120, %r115, 24, 8;
	bfe.u32 	%r121, %r115, 16, 8;
	ld.local.u16 	%r122, [%rd4+8];
	shl.b32 	%r123, %r121, 16;
	and.b32  	%r124, %r123, 16711680;
	or.b32  	%r125, %r122, %r124;
	shl.b32 	%r126, %r120, 24;
	or.b32  	%r127, %r125, %r126;
	bfe.u32 	%r128, %r116, 0, 8;
	and.b16  	%rs41, %rs40, 255;
	mul.wide.u16 	%r129, %rs41, 256;
	or.b32  	%r130, %r129, %r128;
	shl.b32 	%r131, %r118, 16;
	and.b32  	%r132, %r131, 16711680;
	or.b32  	%r133, %r130, %r132;
	shl.b32 	%r134, %r117, 24;
	or.b32  	%r135, %r133, %r134;
	ld.local.v2.b32 	{%r136, %r137}, [%rd4+16];
	bfe.u32 	%r138, %r137, 24, 8;
	bfe.u32 	%r139, %r137, 16, 8;
	bfe.u32 	%r140, %r137, 8, 8;
	cvt.u16.u32 	%rs42, %r140;
	bfe.u32 	%r141, %r136, 24, 8;
	bfe.u32 	%r142, %r136, 16, 8;
	ld.local.u16 	%r143, [%rd4+16];
	shl.b32 	%r144, %r142, 16;
	and.b32  	%r145, %r144, 16711680;
	or.b32  	%r146, %r143, %r145;
	shl.b32 	%r147, %r141, 24;
	or.b32  	%r148, %r146, %r147;
	bfe.u32 	%r149, %r137, 0, 8;
	and.b16  	%rs43, %rs42, 255;
	mul.wide.u16 	%r150, %rs43, 256;
	or.b32  	%r151, %r150, %r149;
	shl.b32 	%r152, %r139, 16;
	and.b32  	%r153, %r152, 16711680;
	or.b32  	%r154, %r151, %r153;
	shl.b32 	%r155, %r138, 24;
	or.b32  	%r156, %r154, %r155;
	ld.local.v2.b32 	{%r157, %r158}, [%rd4+24];
	bfe.u32 	%r159, %r158, 24, 8;
	bfe.u32 	%r160, %r158, 16, 8;
	bfe.u32 	%r161, %r158, 8, 8;
	cvt.u16.u32 	%rs44, %r161;
	bfe.u32 	%r162, %r157, 24, 8;
	bfe.u32 	%r163, %r157, 16, 8;
	ld.local.u16 	%r164, [%rd4+24];
	shl.b32 	%r165, %r163, 16;
	and.b32  	%r166, %r165, 16711680;
	or.b32  	%r167, %r164, %r166;
	shl.b32 	%r168, %r162, 24;
	or.b32  	%r169, %r167, %r168;
	bfe.u32 	%r170, %r158, 0, 8;
	and.b16  	%rs45, %rs44, 255;
	mul.wide.u16 	%r171, %rs45, 256;
	or.b32  	%r172, %r171, %r170;
	shl.b32 	%r173, %r160, 16;
	and.b32  	%r174, %r173, 16711680;
	or.b32  	%r175, %r172, %r174;
	shl.b32 	%r176, %r159, 24;
	or.b32  	%r177, %r175, %r176;
	ld.local.v2.b32 	{%r178, %r179}, [%rd4+32];
	bfe.u32 	%r180, %r179, 24, 8;
	bfe.u32 	%r181, %r179, 16, 8;
	bfe.u32 	%r182, %r179, 8, 8;
	cvt.u16.u32 	%rs46, %r182;
	bfe.u32 	%r183, %r178, 24, 8;
	bfe.u32 	%r184, %r178, 16, 8;
	ld.local.u16 	%r185, [%rd4+32];
	shl.b32 	%r186, %r184, 16;
	and.b32  	%r187, %r186, 16711680;
	or.b32  	%r188, %r185, %r187;
	shl.b32 	%r189, %r183, 24;
	or.b32  	%r190, %r188, %r189;
	bfe.u32 	%r191, %r179, 0, 8;
	and.b16  	%rs47, %rs46, 255;
	mul.wide.u16 	%r192, %rs47, 256;
	or.b32  	%r193, %r192, %r191;
	shl.b32 	%r194, %r181, 16;
	and.b32  	%r195, %r194, 16711680;
	or.b32  	%r196, %r193, %r195;
	shl.b32 	%r197, %r180, 24;
	or.b32  	%r198, %r196, %r197;
	ld.local.v2.b32 	{%r199, %r200}, [%rd4+40];
	bfe.u32 	%r201, %r200, 24, 8;
	bfe.u32 	%r202, %r200, 16, 8;
	bfe.u32 	%r203, %r200, 8, 8;
	cvt.u16.u32 	%rs48, %r203;
	bfe.u32 	%r204, %r199, 24, 8;
	bfe.u32 	%r205, %r199, 16, 8;
	ld.local.u16 	%r206, [%rd4+40];
	shl.b32 	%r207, %r205, 16;
	and.b32  	%r208, %r207, 16711680;
	or.b32  	%r209, %r206, %r208;
	shl.b32 	%r210, %r204, 24;
	or.b32  	%r211, %r209, %r210;
	bfe.u32 	%r212, %r200, 0, 8;
	and.b16  	%rs49, %rs48, 255;
	mul.wide.u16 	%r213, %rs49, 256;
	or.b32  	%r214, %r213, %r212;
	shl.b32 	%r215, %r202, 16;
	and.b32  	%r216, %r215, 16711680;
	or.b32  	%r217, %r214, %r216;
	shl.b32 	%r218, %r201, 24;
	or.b32  	%r219, %r217, %r218;
	ld.local.v2.b32 	{%r220, %r221}, [%rd4+48];
	bfe.u32 	%r222, %r221, 24, 8;
	bfe.u32 	%r223, %r221, 16, 8;
	bfe.u32 	%r224, %r221, 8, 8;
	cvt.u16.u32 	%rs50, %r224;
	bfe.u32 	%r225, %r220, 24, 8;
	bfe.u32 	%r226, %r220, 16, 8;
	ld.local.u16 	%r227, [%rd4+48];
	shl.b32 	%r228, %r226, 16;
	and.b32  	%r229, %r228, 16711680;
	or.b32  	%r230, %r227, %r229;
	shl.b32 	%r231, %r225, 24;
	or.b32  	%r232, %r230, %r231;
	bfe.u32 	%r233, %r221, 0, 8;
	and.b16  	%rs51, %rs50, 255;
	mul.wide.u16 	%r234, %rs51, 256;
	or.b32  	%r235, %r234, %r233;
	shl.b32 	%r236, %r223, 16;
	and.b32  	%r237, %r236, 16711680;
	or.b32  	%r238, %r235, %r237;
	shl.b32 	%r239, %r222, 24;
	or.b32  	%r240, %r238, %r239;
	ld.local.v2.b32 	{%r241, %r242}, [%rd4+56];
	bfe.u32 	%r243, %r242, 24, 8;
	bfe.u32 	%r244, %r242, 16, 8;
	bfe.u32 	%r245, %r242, 8, 8;
	cvt.u16.u32 	%rs52, %r245;
	bfe.u32 	%r246, %r241, 24, 8;
	bfe.u32 	%r247, %r241, 16, 8;
	ld.local.u16 	%r248, [%rd4+56];
	shl.b32 	%r249, %r247, 16;
	and.b32  	%r250, %r249, 16711680;
	or.b32  	%r251, %r248, %r250;
	shl.b32 	%r252, %r246, 24;
	or.b32  	%r253, %r251, %r252;
	bfe.u32 	%r254, %r242, 0, 8;
	and.b16  	%rs53, %rs52, 255;
	mul.wide.u16 	%r255, %rs53, 256;
	or.b32  	%r256, %r255, %r254;
	shl.b32 	%r257, %r244, 16;
	and.b32  	%r258, %r257, 16711680;
	or.b32  	%r259, %r256, %r258;
	shl.b32 	%r260, %r243, 24;
	or.b32  	%r261, %r259, %r260;
	ld.local.v2.u32 	{%r262, %r263}, [%rd4+80];
	ld.local.v2.u32 	{%r264, %r265}, [%rd4+88];
	and.b32  	%r266, %r264, %r263;
	not.b32 	%r267, %r263;
	and.b32  	%r268, %r265, %r267;
	or.b32  	%r269, %r268, %r266;
	add.s32 	%r270, %r262, %r106;
	add.s32 	%r271, %r270, %r269;
	add.s32 	%r272, %r271, -680876936;
	shf.l.wrap.b32 	%r273, %r272, %r272, 7;
	add.s32 	%r274, %r273, %r263;
	and.b32  	%r275, %r274, %r263;
	not.b32 	%r276, %r274;
	and.b32  	%r277, %r264, %r276;
	or.b32  	%r278, %r275, %r277;
	add.s32 	%r279, %r265, %r114;
	add.s32 	%r280, %r279, %r278;
	add.s32 	%r281, %r280, -389564586;
	shf.l.wrap.b32 	%r282, %r281, %r281, 12;
	add.s32 	%r283, %r282, %r274;
	and.b32  	%r284, %r283, %r274;
	not.b32 	%r285, %r283;
	and.b32  	%r286, %r263, %r285;
	or.b32  	%r287, %r284, %r286;
	add.s32 	%r288, %r264, %r127;
	add.s32 	%r289, %r288, %r287;
	add.s32 	%r290, %r289, 606105819;
	shf.l.wrap.b32 	%r291, %r290, %r290, 17;
	add.s32 	%r292, %r291, %r283;
	and.b32  	%r293, %r292, %r283;
	not.b32 	%r294, %r292;
	and.b32  	%r295, %r274, %r294;
	or.b32  	%r296, %r293, %r295;
	add.s32 	%r297, %r263, %r135;
	add.s32 	%r298, %r297, %r296;
	add.s32 	%r299, %r298, -1044525330;
	shf.l.wrap.b32 	%r300, %r299, %r299, 22;
	add.s32 	%r301, %r300, %r292;
	and.b32  	%r302, %r301, %r292;
	not.b32 	%r303, %r301;
	and.b32  	%r304, %r283, %r303;
	or.b32  	%r305, %r302, %r304;
	add.s32 	%r306, %r148, %r274;
	add.s32 	%r307, %r306, %r305;
	add.s32 	%r308, %r307, -176418897;
	shf.l.wrap.b32 	%r309, %r308, %r308, 7;
	add.s32 	%r310, %r309, %r301;
	and.b32  	%r311, %r310, %r301;
	not.b32 	%r312, %r310;
	and.b32  	%r313, %r292, %r312;
	or.b32  	%r314, %r311, %r313;
	add.s32 	%r315, %r156, %r283;
	add.s32 	%r316, %r315, %r314;
	add.s32 	%r317, %r316, 1200080426;
	shf.l.wrap.b32 	%r318, %r317, %r317, 12;
	add.s32 	%r319, %r318, %r310;
	and.b32  	%r320, %r319, %r310;
	not.b32 	%r321, %r319;
	and.b32  	%r322, %r301, %r321;
	or.b32  	%r323, %r320, %r322;
	add.s32 	%r324, %r169, %r292;
	add.s32 	%r325, %r324, %r323;
	add.s32 	%r326, %r325, -1473231341;
	shf.l.wrap.b32 	%r327, %r326, %r326, 17;
	add.s32 	%r328, %r327, %r319;
	and.b32  	%r329, %r328, %r319;
	not.b32 	%r330, %r328;
	and.b32  	%r331, %r310, %r330;
	or.b32  	%r332, %r329, %r331;
	add.s32 	%r333, %r177, %r301;
	add.s32 	%r334, %r333, %r332;
	add.s32 	%r335, %r334, -45705983;
	shf.l.wrap.b32 	%r336, %r335, %r335, 22;
	add.s32 	%r337, %r336, %r328;
	and.b32  	%r338, %r337, %r328;
	not.b32 	%r339, %r337;
	and.b32  	%r340, %r319, %r339;
	or.b32  	%r341, %r338, %r340;
	add.s32 	%r342, %r190, %r310;
	add.s32 	%r343, %r342, %r341;
	add.s32 	%r344, %r343, 1770035416;
	shf.l.wrap.b32 	%r345, %r344, %r344, 7;
	add.s32 	%r346, %r345, %r337;
	and.b32  	%r347, %r346, %r337;
	not.b32 	%r348, %r346;
	and.b32  	%r349, %r328, %r348;
	or.b32  	%r350, %r347, %r349;
	add.s32 	%r351, %r198, %r319;
	add.s32 	%r352, %r351, %r350;
	add.s32 	%r353, %r352, -1958414417;
	shf.l.wrap.b32 	%r354, %r353, %r353, 12;
	add.s32 	%r355, %r354, %r346;
	and.b32  	%r356, %r355, %r346;
	not.b32 	%r357, %r355;
	and.b32  	%r358, %r337, %r357;
	or.b32  	%r359, %r356, %r358;
	add.s32 	%r360, %r211, %r328;
	add.s32 	%r361, %r360, %r359;
	add.s32 	%r362, %r361, -42063;
	shf.l.wrap.b32 	%r363, %r362, %r362, 17;
	add.s32 	%r364, %r363, %r355;
	and.b32  	%r365, %r364, %r355;
	not.b32 	%r366, %r364;
	and.b32  	%r367, %r346, %r366;
	or.b32  	%r368, %r365, %r367;
	add.s32 	%r369, %r219, %r337;
	add.s32 	%r370, %r369, %r368;
	add.s32 	%r371, %r370, -1990404162;
	shf.l.wrap.b32 	%r372, %r371, %r371, 22;
	add.s32 	%r373, %r372, %r364;
	and.b32  	%r374, %r373, %r364;
	not.b32 	%r375, %r373;
	and.b32  	%r376, %r355, %r375;
	or.b32  	%r377, %r374, %r376;
	add.s32 	%r378, %r232, %r346;
	add.s32 	%r379, %r378, %r377;
	add.s32 	%r380, %r379, 1804603682;
	shf.l.wrap.b32 	%r381, %r380, %r380, 7;
	add.s32 	%r382, %r381, %r373;
	and.b32  	%r383, %r382, %r373;
	not.b32 	%r384, %r382;
	and.b32  	%r385, %r364, %r384;
	or.b32  	%r386, %r383, %r385;
	add.s32 	%r387, %r240, %r355;
	add.s32 	%r388, %r387, %r386;
	add.s32 	%r389, %r388, -40341101;
	shf.l.wrap.b32 	%r390, %r389, %r389, 12;
	add.s32 	%r391, %r390, %r382;
	and.b32  	%r392, %r391, %r382;
	not.b32 	%r393, %r391;
	and.b32  	%r394, %r373, %r393;
	or.b32  	%r395, %r392, %r394;
	add.s32 	%r396, %r253, %r364;
	add.s32 	%r397, %r396, %r395;
	add.s32 	%r398, %r397, -1502002290;
	shf.l.wrap.b32 	%r399, %r398, %r398, 17;
	add.s32 	%r400, %r399, %r391;
	and.b32  	%r401, %r400, %r391;
	not.b32 	%r402, %r400;
	and.b32  	%r403, %r382, %r402;
	or.b32  	%r404, %r401, %r403;
	add.s32 	%r405, %r261, %r373;
	add.s32 	%r406, %r405, %r404;
	add.s32 	%r407, %r406, 1236535329;
	shf.l.wrap.b32 	%r408, %r407, %r407, 22;
	add.s32 	%r409, %r408, %r400;
	and.b32  	%r410, %r409, %r391;
	and.b32  	%r411, %r400, %r393;
	or.b32  	%r412, %r410, %r411;
	add.s32 	%r413, %r114, %r382;
	add.s32 	%r414, %r413, %r412;
	add.s32 	%r415, %r414, -165796510;
	shf.l.wrap.b32 	%r416, %r415, %r415, 5;
	add.s32 	%r417, %r416, %r409;
	and.b32  	%r418, %r417, %r400;
	and.b32  	%r419, %r409, %r402;
	or.b32  	%r420, %r418, %r419;
	add.s32 	%r421, %r169, %r391;
	add.s32 	%r422, %r421, %r420;
	add.s32 	%r423, %r422, -1069501632;
	shf.l.wrap.b32 	%r424, %r423, %r423, 9;
	add.s32 	%r425, %r424, %r417;
	and.b32  	%r426, %r425, %r409;
	not.b32 	%r427, %r409;
	and.b32  	%r428, %r417, %r427;
	or.b32  	%r429, %r426, %r428;
	add.s32 	%r430, %r219, %r400;
	add.s32 	%r431, %r430, %r429;
	add.s32 	%r432, %r431, 643717713;
	shf.l.wrap.b32 	%r433, %r432, %r432, 14;
	add.s32 	%r434, %r433, %r425;
	and.b32  	%r435, %r434, %r417;
	not.b32 	%r436, %r417;
	and.b32  	%r437, %r425, %r436;
	or.b32  	%r438, %r435, %r437;
	add.s32 	%r439, %r106, %r409;
	add.s32 	%r440, %r439, %r438;
	add.s32 	%r441, %r440, -373897302;
	shf.l.wrap.b32 	%r442, %r441, %r441, 20;
	add.s32 	%r443, %r442, %r434;
	and.b32  	%r444, %r443, %r425;
	not.b32 	%r445, %r425;
	and.b32  	%r446, %r434, %r445;
	or.b32  	%r447, %r444, %r446;
	add.s32 	%r448, %r156, %r417;
	add.s32 	%r449, %r448, %r447;
	add.s32 	%r450, %r449, -701558691;
	shf.l.wrap.b32 	%r451, %r450, %r450, 5;
	add.s32 	%r452, %r451, %r443;
	and.b32  	%r453, %r452, %r434;
	not.b32 	%r454, %r434;
	and.b32  	%r455, %r443, %r454;
	or.b32  	%r456, %r453, %r455;
	add.s32 	%r457, %r211, %r425;
	add.s32 	%r458, %r457, %r456;
	add.s32 	%r459, %r458, 38016083;
	shf.l.wrap.b32 	%r460, %r459, %r459, 9;
	add.s32 	%r461, %r460, %r452;
	and.b32  	%r462, %r461, %r443;
	not.b32 	%r463, %r443;
	and.b32  	%r464, %r452, %r463;
	or.b32  	%r465, %r462, %r464;
	add.s32 	%r466, %r261, %r434;
	add.s32 	%r467, %r466, %r465;
	add.s32 	%r468, %r467, -660478335;
	shf.l.wrap.b32 	%r469, %r468, %r468, 14;
	add.s32 	%r470, %r469, %r461;
	and.b32  	%r471, %r470, %r452;
	not.b32 	%r472, %r452;
	and.b32  	%r473, %r461, %r472;
	or.b32  	%r474, %r471, %r473;
	add.s32 	%r475, %r148, %r443;
	add.s32 	%r476, %r475, %r474;
	add.s32 	%r477, %r476, -405537848;
	shf.l.wrap.b32 	%r478, %r477, %r477, 20;
	add.s32 	%r479, %r478, %r470;
	and.b32  	%r480, %r479, %r461;
	not.b32 	%r481, %r461;
	and.b32  	%r482, %r470, %r481;
	or.b32  	%r483, %r480, %r482;
	add.s32 	%r484, %r198, %r452;
	add.s32 	%r485, %r484, %r483;
	add.s32 	%r486, %r485, 568446438;
	shf.l.wrap.b32 	%r487, %r486, %r486, 5;
	add.s32 	%r488, %r487, %r479;
	and.b32  	%r489, %r488, %r470;
	not.b32 	%r490, %r470;
	and.b32  	%r491, %r479, %r490;
	or.b32  	%r492, %r489, %r491;
	add.s32 	%r493, %r253, %r461;
	add.s32 	%r494, %r493, %r492;
	add.s32 	%r495, %r494, -1019803690;
	shf.l.wrap.b32 	%r496, %r495, %r495, 9;
	add.s32 	%r497, %r496, %r488;
	and.b32  	%r498, %r497, %r479;
	not.b32 	%r499, %r479;
	and.b32  	%r500, %r488, %r499;
	or.b32  	%r501, %r498, %r500;
	add.s32 	%r502, %r135, %r470;
	add.s32 	%r503, %r502, %r501;
	add.s32 	%r504, %r503, -187363961;
	shf.l.wrap.b32 	%r505, %r504, %r504, 14;
	add.s32 	%r506, %r505, %r497;
	and.b32  	%r507, %r506, %r488;
	not.b32 	%r508, %r488;
	and.b32  	%r509, %r497, %r508;
	or.b32  	%r510, %r507, %r509;
	add.s32 	%r511, %r190, %r479;
	add.s32 	%r512, %r511, %r510;
	add.s32 	%r513, %r512, 1163531501;
	shf.l.wrap.b32 	%r514, %r513, %r513, 20;
	add.s32 	%r515, %r514, %r506;
	and.b32  	%r516, %r515, %r497;
	not.b32 	%r517, %r497;
	and.b32  	%r518, %r506, %r517;
	or.b32  	%r519, %r516, %r518;
	add.s32 	%r520, %r240, %r488;
	add.s32 	%r521, %r520, %r519;
	add.s32 	%r522, %r521, -1444681467;
	shf.l.wrap.b32 	%r523, %r522, %r522, 5;
	add.s32 	%r524, %r523, %r515;
	and.b32  	%r525, %r524, %r506;
	not.b32 	%r526, %r506;
	and.b32  	%r527, %r515, %r526;
	or.b32  	%r528, %r525, %r527;
	add.s32 	%r529, %r127, %r497;
	add.s32 	%r530, %r529, %r528;
	add.s32 	%r531, %r530, -51403784;
	shf.l.wrap.b32 	%r532, %r531, %r531, 9;
	add.s32 	%r533, %r532, %r524;
	and.b32  	%r534, %r533, %r515;
	not.b32 	%r535, %r515;
	and.b32  	%r536, %r524, %r535;
	or.b32  	%r537, %r534, %r536;
	add.s32 	%r538, %r177, %r506;
	add.s32 	%r539, %r538, %r537;
	add.s32 	%r540, %r539, 1735328473;
	shf.l.wrap.b32 	%r541, %r540, %r540, 14;
	add.s32 	%r542, %r541, %r533;
	and.b32  	%r543, %r542, %r524;
	not.b32 	%r544, %r524;
	and.b32  	%r545, %r533, %r544;
	or.b32  	%r546, %r543, %r545;
	add.s32 	%r547, %r232, %r515;
	add.s32 	%r548, %r547, %r546;
	add.s32 	%r549, %r548, -1926607734;
	shf.l.wrap.b32 	%r550, %r549, %r549, 20;
	add.s32 	%r551, %r550, %r542;
	xor.b32  	%r552, %r542, %r533;
	xor.b32  	%r553, %r552, %r551;
	add.s32 	%r554, %r156, %r524;
	add.s32 	%r555, %r554, %r553;
	add.s32 	%r556, %r555, -378558;
	shf.l.wrap.b32 	%r557, %r556, %r556, 4;
	add.s32 	%r558, %r557, %r551;
	xor.b32  	%r559, %r551, %r542;
	xor.b32  	%r560, %r559, %r558;
	add.s32 	%r561, %r190, %r533;
	add.s32 	%r562, %r561, %r560;
	add.s32 	%r563, %r562, -2022574463;
	shf.l.wrap.b32 	%r564, %r563, %r563, 11;
	add.s32 	%r565, %r564, %r558;
	xor.b32  	%r566, %r558, %r551;
	xor.b32  	%r567, %r566, %r565;
	add.s32 	%r568, %r219, %r542;
	add.s32 	%r569, %r568, %r567;
	add.s32 	%r570, %r569, 1839030562;
	shf.l.wrap.b32 	%r571, %r570, %r570, 16;
	add.s32 	%r572, %r571, %r565;
	xor.b32  	%r573, %r565, %r558;
	xor.b32  	%r574, %r573, %r572;
	add.s32 	%r575, %r253, %r551;
	add.s32 	%r576, %r575, %r574;
	add.s32 	%r577, %r576, -35309556;
	shf.l.wrap.b32 	%r578, %r577, %r577, 23;
	add.s32 	%r579, %r578, %r572;
	xor.b32  	%r580, %r572, %r565;
	xor.b32  	%r581, %r580, %r579;
	add.s32 	%r582, %r114, %r558;
	add.s32 	%r583, %r582, %r581;
	add.s32 	%r584, %r583, -1530992060;
	shf.l.wrap.b32 	%r585, %r584, %r584, 4;
	add.s32 	%r586, %r585, %r579;
	xor.b32  	%r587, %r579, %r572;
	xor.b32  	%r588, %r587, %r586;
	add.s32 	%r589, %r148, %r565;
	add.s32 	%r590, %r589, %r588;
	add.s32 	%r591, %r590, 1272893353;
	shf.l.wrap.b32 	%r592, %r591, %r591, 11;
	add.s32 	%r593, %r592, %r586;
	xor.b32  	%r594, %r586, %r579;
	xor.b32  	%r595, %r594, %r593;
	add.s32 	%r596, %r177, %r572;
	add.s32 	%r597, %r596, %r595;
	add.s32 	%r598, %r597, -155497632;
	shf.l.wrap.b32 	%r599, %r598, %r598, 16;
	add.s32 	%r600, %r599, %r593;
	xor.b32  	%r601, %r593, %r586;
	xor.b32  	%r602, %r601, %r600;
	add.s32 	%r603, %r211, %r579;
	add.s32 	%r604, %r603, %r602;
	add.s32 	%r605, %r604, -1094730640;
	shf.l.wrap.b32 	%r606, %r605, %r605, 23;
	add.s32 	%r607, %r606, %r600;
	xor.b32  	%r608, %r600, %r593;
	xor.b32  	%r609, %r608, %r607;
	add.s32 	%r610, %r240, %r586;
	add.s32 	%r611, %r610, %r609;
	add.s32 	%r612, %r611, 681279174;
	shf.l.wrap.b32 	%r613, %r612, %r612, 4;
	add.s32 	%r614, %r613, %r607;
	xor.b32  	%r615, %r607, %r600;
	xor.b32  	%r616, %r615, %r614;
	add.s32 	%r617, %r106, %r593;
	add.s32 	%r618, %r617, %r616;
	add.s32 	%r619, %r618, -358537222;
	shf.l.wrap.b32 	%r620, %r619, %r619, 11;
	add.s32 	%r621, %r620, %r614;
	xor.b32  	%r622, %r614, %r607;
	xor.b32  	%r623, %r622, %r621;
	add.s32 	%r624, %r135, %r600;
	add.s32 	%r625, %r624, %r623;
	add.s32 	%r626, %r625, -722521979;
	shf.l.wrap.b32 	%r627, %r626, %r626, 16;
	add.s32 	%r628, %r627, %r621;
	xor.b32  	%r629, %r621, %r614;
	xor.b32  	%r630, %r629, %r628;
	add.s32 	%r631, %r169, %r607;
	add.s32 	%r632, %r631, %r630;
	add.s32 	%r633, %r632, 76029189;
	shf.l.wrap.b32 	%r634, %r633, %r633, 23;
	add.s32 	%r635, %r634, %r628;
	xor.b32  	%r636, %r628, %r621;
	xor.b32  	%r637, %r636, %r635;
	add.s32 	%r638, %r198, %r614;
	add.s32 	%r639, %r638, %r637;
	add.s32 	%r640, %r639, -640364487;
	shf.l.wrap.b32 	%r641, %r640, %r640, 4;
	add.s32 	%r642, %r641, %r635;
	xor.b32  	%r643, %r635, %r628;
	xor.b32  	%r644, %r643, %r642;
	add.s32 	%r645, %r232, %r621;
	add.s32 	%r646, %r645, %r644;
	add.s32 	%r647, %r646, -421815835;
	shf.l.wrap.b32 	%r648, %r647, %r647, 11;
	add.s32 	%r649, %r648, %r642;
	xor.b32  	%r650, %r642, %r635;
	xor.b32  	%r651, %r650, %r649;
	add.s32 	%r652, %r261, %r628;
	add.s32 	%r653, %r652, %r651;
	add.s32 	%r654, %r653, 530742520;
	shf.l.wrap.b32 	%r655, %r654, %r654, 16;
	add.s32 	%r656, %r655, %r649;
	xor.b32  	%r657, %r649, %r642;
	xor.b32  	%r658, %r657, %r656;
	add.s32 	%r659, %r127, %r635;
	add.s32 	%r660, %r659, %r658;
	add.s32 	%r661, %r660, -995338651;
	shf.l.wrap.b32 	%r662, %r661, %r661, 23;
	add.s32 	%r663, %r662, %r656;
	not.b32 	%r664, %r649;
	or.b32  	%r665, %r663, %r664;
	xor.b32  	%r666, %r665, %r656;
	add.s32 	%r667, %r106, %r642;
	add.s32 	%r668, %r667, %r666;
	add.s32 	%r669, %r668, -198630844;
	shf.l.wrap.b32 	%r670, %r669, %r669, 6;
	add.s32 	%r671, %r670, %r663;
	not.b32 	%r672, %r656;
	or.b32  	%r673, %r671, %r672;
	xor.b32  	%r674, %r673, %r663;
	add.s32 	%r675, %r177, %r649;
	add.s32 	%r676, %r675, %r674;
	add.s32 	%r677, %r676, 1126891415;
	shf.l.wrap.b32 	%r678, %r677, %r677, 10;
	add.s32 	%r679, %r678, %r671;
	not.b32 	%r680, %r663;
	or.b32  	%r681, %r679, %r680;
	xor.b32  	%r682, %r681, %r671;
	add.s32 	%r683, %r253, %r656;
	add.s32 	%r684, %r683, %r682;
	add.s32 	%r685, %r684, -1416354905;
	shf.l.wrap.b32 	%r686, %r685, %r685, 15;
	add.s32 	%r687, %r686, %r679;
	not.b32 	%r688, %r671;
	or.b32  	%r689, %r687, %r688;
	xor.b32  	%r690, %r689, %r679;
	add.s32 	%r691, %r156, %r663;
	add.s32 	%r692, %r691, %r690;
	add.s32 	%r693, %r692, -57434055;
	shf.l.wrap.b32 	%r694, %r693, %r693, 21;
	add.s32 	%r695, %r694, %r687;
	not.b32 	%r696, %r679;
	or.b32  	%r697, %r695, %r696;
	xor.b32  	%r698, %r697, %r687;
	add.s32 	%r699, %r232, %r671;
	add.s32 	%r700, %r699, %r698;
	add.s32 	%r701, %r700, 1700485571;
	shf.l.wrap.b32 	%r702, %r701, %r701, 6;
	add.s32 	%r703, %r702, %r695;
	not.b32 	%r704, %r687;
	or.b32  	%r705, %r703, %r704;
	xor.b32  	%r706, %r705, %r695;
	add.s32 	%r707, %r135, %r679;
	add.s32 	%r708, %r707, %r706;
	add.s32 	%r709, %r708, -1894986606;
	shf.l.wrap.b32 	%r710, %r709, %r709, 10;
	add.s32 	%r711, %r710, %r703;
	not.b32 	%r712, %r695;
	or.b32  	%r713, %r711, %r712;
	xor.b32  	%r714, %r713, %r703;
	add.s32 	%r715, %r211, %r687;
	add.s32 	%r716, %r715, %r714;
	add.s32 	%r717, %r716, -1051523;
	shf.l.wrap.b32 	%r718, %r717, %r717, 15;
	add.s32 	%r719, %r718, %r711;
	not.b32 	%r720, %r703;
	or.b32  	%r721, %r719, %r720;
	xor.b32  	%r722, %r721, %r711;
	add.s32 	%r723, %r114, %r695;
	add.s32 	%r724, %r723, %r722;
	add.s32 	%r725, %r724, -2054922799;
	shf.l.wrap.b32 	%r726, %r725, %r725, 21;
	add.s32 	%r727, %r726, %r719;
	not.b32 	%r728, %r711;
	or.b32  	%r729, %r727, %r728;
	xor.b32  	%r730, %r729, %r719;
	add.s32 	%r731, %r190, %r703;
	add.s32 	%r732, %r731, %r730;
	add.s32 	%r733, %r732, 1873313359;
	shf.l.wrap.b32 	%r734, %r733, %r733, 6;
	add.s32 	%r735, %r734, %r727;
	not.b32 	%r736, %r719;
	or.b32  	%r737, %r735, %r736;
	xor.b32  	%r738, %r737, %r727;
	add.s32 	%r739, %r261, %r711;
	add.s32 	%r740, %r739, %r738;
	add.s32 	%r741, %r740, -30611744;
	shf.l.wrap.b32 	%r742, %r741, %r741, 10;
	add.s32 	%r743, %r742, %r735;
	not.b32 	%r744, %r727;
	or.b32  	%r745, %r743, %r744;
	xor.b32  	%r746, %r745, %r735;
	add.s32 	%r747, %r169, %r719;
	add.s32 	%r748, %r747, %r746;
	add.s32 	%r749, %r748, -1560198380;
	shf.l.wrap.b32 	%r750, %r749, %r749, 15;
	add.s32 	%r751, %r750, %r743;
	not.b32 	%r752, %r735;
	or.b32  	%r753, %r751, %r752;
	xor.b32  	%r754, %r753, %r743;
	add.s32 	%r755, %r240, %r727;
	add.s32 	%r756, %r755, %r754;
	add.s32 	%r757, %r756, 1309151649;
	shf.l.wrap.b32 	%r758, %r757, %r757, 21;
	add.s32 	%r759, %r758, %r751;
	not.b32 	%r760, %r743;
	or.b32  	%r761, %r759, %r760;
	xor.b32  	%r762, %r761, %r751;
	add.s32 	%r763, %r148, %r735;
	add.s32 	%r764, %r763, %r762;
	add.s32 	%r765, %r764, -145523070;
	shf.l.wrap.b32 	%r766, %r765, %r765, 6;
	add.s32 	%r767, %r766, %r759;
	not.b32 	%r768, %r751;
	or.b32  	%r769, %r767, %r768;
	xor.b32  	%r770, %r769, %r759;
	add.s32 	%r771, %r219, %r743;
	add.s32 	%r772, %r771, %r770;
	add.s32 	%r773, %r772, -1120210379;
	shf.l.wrap.b32 	%r774, %r773, %r773, 10;
	add.s32 	%r775, %r774, %r767;
	not.b32 	%r776, %r759;
	or.b32  	%r777, %r775, %r776;
	xor.b32  	%r778, %r777, %r767;
	add.s32 	%r779, %r127, %r751;
	add.s32 	%r780, %r779, %r778;
	add.s32 	%r781, %r780, 718787259;
	shf.l.wrap.b32 	%r782, %r781, %r781, 15;
	add.s32 	%r783, %r782, %r775;
	not.b32 	%r784, %r767;
	or.b32  	%r785, %r783, %r784;
	xor.b32  	%r786, %r785, %r775;
	add.s32 	%r787, %r198, %r759;
	add.s32 	%r788, %r787, %r786;
	add.s32 	%r789, %r788, -343485551;
	shf.l.wrap.b32 	%r790, %r789, %r789, 21;
	add.s32 	%r791, %r767, %r262;
	add.s32 	%r792, %r783, %r263;
	add.s32 	%r793, %r792, %r790;
	st.local.v2.u32 	[%rd4+80], {%r791, %r793};
	add.s32 	%r794, %r783, %r264;
	add.s32 	%r795, %r775, %r265;
	st.local.v2.u32 	[%rd4+88], {%r794, %r795};
	ld.local.u64 	%rd107, [%rd4+72];
	add.s64 	%rd108, %rd107, 512;
	st.local.u64 	[%rd4+72], %rd108;
	mov.b32 	%r2234, 0;
	st.local.u32 	[%rd4+64], %r2234;
$L__BB0_27:
	add.s64 	%rd139, %rd139, 1;
	setp.lt.u64 	%p18, %rd139, %rd24;
	@%p18 bra 	$L__BB0_25;
$L__BB0_28:
	cvt.u64.u32 	%rd146, %r2234;
	setp.gt.u32 	%p19, %r2234, 55;
	@%p19 bra 	$L__BB0_42;
	cvt.u32.u64 	%r1500, %rd146;
	add.s64 	%rd111, %rd4, %rd146;
	mov.b16 	%rs74, 128;
	st.local.u8 	[%rd111], %rs74;
	setp.eq.s32 	%p27, %r1500, 55;
	@%p27 bra 	$L__BB0_53;
	max.u64 	%rd112, %rd146, 54;
	sub.s64 	%rd113, %rd112, %rd146;
	add.s64 	%rd28, %rd113, 1;
	and.b64  	%rd29, %rd28, 15;
	setp.lt.u64 	%p28, %rd113, 15;
	@%p28 bra 	$L__BB0_33;
	and.b64  	%rd140, %rd28, -16;
	add.s64 	%rd31, %rd4, 8;
$L__BB0_32:
	.pragma "nounroll";
	add.s64 	%rd114, %rd31, %rd146;
	mov.b16 	%rs75, 0;
	st.local.u8 	[%rd114+-7], %rs75;
	st.local.u8 	[%rd114+-6], %rs75;
	st.local.u8 	[%rd114+-5], %rs75;
	st.local.u8 	[%rd114+-4], %rs75;
	st.local.u8 	[%rd114+-3], %rs75;
	st.local.u8 	[%rd114+-2], %rs75;
	st.local.u8 	[%rd114+-1], %rs75;
	st.local.u8 	[%rd114], %rs75;
	st.local.u8 	[%rd114+1], %rs75;
	st.local.u8 	[%rd114+2], %rs75;
	st.local.u8 	[%rd114+3], %rs75;
	st.local.u8 	[%rd114+4], %rs75;
	st.local.u8 	[%rd114+5], %rs75;
	st.local.u8 	[%rd114+6], %rs75;
	st.local.u8 	[%rd114+7], %rs75;
	add.s64 	%rd146, %rd146, 16;
	st.local.u8 	[%rd114+8], %rs75;
	add.s64 	%rd140, %rd140, -16;
	setp.eq.s64 	%p29, %rd140, 0;
	@%p29 bra 	$L__BB0_33;
	bra.uni 	$L__BB0_32;
$L__BB0_33:
	setp.eq.s64 	%p30, %rd29, 0;
	@%p30 bra 	$L__BB0_53;
	and.b64  	%rd51, %rd28, 7;
	setp.lt.u64 	%p31, %rd29, 8;
	@%p31 bra 	$L__BB0_36;
	add.s64 	%rd115, %rd4, %rd146;
	mov.b16 	%rs76, 0;
	st.local.u8 	[%rd115+1], %rs76;
	st.local.u8 	[%rd115+2], %rs76;
	st.local.u8 	[%rd115+3], %rs76;
	st.local.u8 	[%rd115+4], %rs76;
	st.local.u8 	[%rd115+5], %rs76;
	st.local.u8 	[%rd115+6], %rs76;
	st.local.u8 	[%rd115+7], %rs76;
	add.s64 	%rd146, %rd146, 8;
	st.local.u8 	[%rd115+8], %rs76;
$L__BB0_36:
	setp.eq.s64 	%p32, %rd51, 0;
	@%p32 bra 	$L__BB0_53;
	and.b64  	%rd149, %rd28, 3;
	setp.lt.u64 	%p33, %rd51, 4;
	@%p33 bra 	$L__BB0_39;
	add.s64 	%rd116, %rd4, %rd146;
	mov.b16 	%rs77, 0;
	st.local.u8 	[%rd116+1], %rs77;
	st.local.u8 	[%rd116+2], %rs77;
	st.local.u8 	[%rd116+3], %rs77;
	add.s64 	%rd146, %rd146, 4;
	st.local.u8 	[%rd116+4], %rs77;
$L__BB0_39:
	setp.eq.s64 	%p34, %rd149, 0;
	@%p34 bra 	$L__BB0_53;
	add.s64 	%rd117, %rd146, %rd4;
	add.s64 	%rd150, %rd117, 1;
$L__BB0_41:
	.pragma "nounroll";
	mov.b16 	%rs78, 0;
	st.local.u8 	[%rd150], %rs78;
	add.s64 	%rd150, %rd150, 1;
	add.s64 	%rd149, %rd149, -1;
	setp.ne.s64 	%p35, %rd149, 0;
	@%p35 bra 	$L__BB0_41;
	bra.uni 	$L__BB0_53;
$L__BB0_42:
	cvt.u32.u64 	%r796, %rd146;
	add.s64 	%rd36, %rd4, %rd146;
	mov.b16 	%rs54, 128;
	st.local.u8 	[%rd36], %rs54;
	setp.gt.u32 	%p20, %r796, 62;
	@%p20 bra 	$L__BB0_52;
	sub.s64 	%rd37, 63, %rd146;
	and.b64  	%rd38, %rd37, 15;
	setp.eq.s64 	%p21, %rd38, 0;
	@%p21 bra 	$L__BB0_52;
	and.b64  	%rd39, %rd37, 7;
	setp.lt.u64 	%p22, %rd38, 8;
	@%p22 bra 	$L__BB0_46;
	mov.b16 	%rs55, 0;
	st.local.u8 	[%rd36+1], %rs55;
	st.local.u8 	[%rd36+2], %rs55;
	st.local.u8 	[%rd36+3], %rs55;
	st.local.u8 	[%rd36+4], %rs55;
	st.local.u8 	[%rd36+5], %rs55;
	st.local.u8 	[%rd36+6], %rs55;
	st.local.u8 	[%rd36+7], %rs55;
	add.s64 	%rd146, %rd146, 8;
	st.local.u8 	[%rd36+8], %rs55;
$L__BB0_46:
	setp.eq.s64 	%p23, %rd39, 0;
	@%p23 bra 	$L__BB0_52;
	and.b64  	%rd144, %rd37, 3;
	setp.lt.u64 	%p24, %rd39, 4;
	@%p24 bra 	$L__BB0_49;
	add.s64 	%rd109, %rd4, %rd146;
	mov.b16 	%rs56, 0;
	st.local.u8 	[%rd109+1], %rs56;
	st.local.u8 	[%rd109+2], %rs56;
	st.local.u8 	[%rd109+3], %rs56;
	add.s64 	%rd146, %rd146, 4;
	st.local.u8 	[%rd109+4], %rs56;
$L__BB0_49:
	setp.eq.s64 	%p25, %rd144, 0;
	@%p25 bra 	$L__BB0_52;
	add.s64 	%rd110, %rd146, %rd4;
	add.s64 	%rd145, %rd110, 1;
$L__BB0_51:
	.pragma "nounroll";
	mov.b16 	%rs57, 0;
	st.local.u8 	[%rd145], %rs57;
	add.s64 	%rd145, %rd145, 1;
	add.s64 	%rd144, %rd144, -1;
	setp.ne.s64 	%p26, %rd144, 0;
	@%p26 bra 	$L__BB0_51;
$L__BB0_52:
	ld.local.v2.b32 	{%r797, %r798}, [%rd4];
	bfe.u32 	%r799, %r798, 24, 8;
	bfe.u32 	%r800, %r798, 16, 8;
	bfe.u32 	%r801, %r798, 8, 8;
	cvt.u16.u32 	%rs58, %r801;
	bfe.u32 	%r802, %r797, 24, 8;
	bfe.u32 	%r803, %r797, 16, 8;
	ld.local.u16 	%r804, [%rd4];
	shl.b32 	%r805, %r803, 16;
	and.b32  	%r806, %r805, 16711680;
	or.b32  	%r807, %r804, %r806;
	shl.b32 	%r808, %r802, 24;
	or.b32  	%r809, %r807, %r808;
	bfe.u32 	%r810, %r798, 0, 8;
	and.b16  	%rs59, %rs58, 255;
	mul.wide.u16 	%r811, %rs59, 256;
	or.b32  	%r812, %r811, %r810;
	shl.b32 	%r813, %r800, 16;
	and.b32  	%r814, %r813, 16711680;
	or.b32  	%r815, %r812, %r814;
	shl.b32 	%r816, %r799, 24;
	or.b32  	%r817, %r815, %r816;
	ld.local.v2.b32 	{%r818, %r819}, [%rd4+8];
	bfe.u32 	%r820, %r819, 24, 8;
	bfe.u32 	%r821, %r819, 16, 8;
	bfe.u32 	%r822, %r819, 8, 8;
	cvt.u16.u32 	%rs60, %r822;
	bfe.u32 	%r823, %r818, 24, 8;
	bfe.u32 	%r824, %r818, 16, 8;
	ld.local.u16 	%r825, [%rd4+8];
	shl.b32 	%r826, %r824, 16;
	and.b32  	%r827, %r826, 16711680;
	or.b32  	%r828, %r825, %r827;
	shl.b32 	%r829, %r823, 24;
	or.b32  	%r830, %r828, %r829;
	bfe.u32 	%r831, %r819, 0, 8;
	and.b16  	%rs61, %rs60, 255;
	mul.wide.u16 	%r832, %rs61, 256;
	or.b32  	%r833, %r832, %r831;
	shl.b32 	%r834, %r821, 16;
	and.b32  	%r835, %r834, 16711680;
	or.b32  	%r836, %r833, %r835;
	shl.b32 	%r837, %r820, 24;
	or.b32  	%r838, %r836, %r837;
	ld.local.v2.b32 	{%r839, %r840}, [%rd4+16];
	bfe.u32 	%r841, %r840, 24, 8;
	bfe.u32 	%r842, %r840, 16, 8;
	bfe.u32 	%r843, %r840, 8, 8;
	cvt.u16.u32 	%rs62, %r843;
	bfe.u32 	%r844, %r839, 24, 8;
	bfe.u32 	%r845, %r839, 16, 8;
	ld.local.u16 	%r846, [%rd4+16];
	shl.b32 	%r847, %r845, 16;
	and.b32  	%r848, %r847, 16711680;
	or.b32  	%r849, %r846, %r848;
	shl.b32 	%r850, %r844, 24;
	or.b32  	%r851, %r849, %r850;
	bfe.u32 	%r852, %r840, 0, 8;
	and.b16  	%rs63, %rs62, 255;
	mul.wide.u16 	%r853, %rs63, 256;
	or.b32  	%r854, %r853, %r852;
	shl.b32 	%r855, %r842, 16;
	and.b32  	%r856, %r855, 16711680;
	or.b32  	%r857, %r854, %r856;
	shl.b32 	%r858, %r841, 24;
	or.b32  	%r859, %r857, %r858;
	ld.local.v2.b32 	{%r860, %r861}, [%rd4+24];
	bfe.u32 	%r862, %r861, 24, 8;
	bfe.u32 	%r863, %r861, 16, 8;
	bfe.u32 	%r864, %r861, 8, 8;
	cvt.u16.u32 	%rs64, %r864;
	bfe.u32 	%r865, %r860, 24, 8;
	bfe.u32 	%r866, %r860, 16, 8;
	ld.local.u16 	%r867, [%rd4+24];
	shl.b32 	%r868, %r866, 16;
	and.b32  	%r869, %r868, 16711680;
	or.b32  	%r870, %r867, %r869;
	shl.b32 	%r871, %r865, 24;
	or.b32  	%r872, %r870, %r871;
	bfe.u32 	%r873, %r861, 0, 8;
	and.b16  	%rs65, %rs64, 255;
	mul.wide.u16 	%r874, %rs65, 256;
	or.b32  	%r875, %r874, %r873;
	shl.b32 	%r876, %r863, 16;
	and.b32  	%r877, %r876, 16711680;
	or.b32  	%r878, %r875, %r877;
	shl.b32 	%r879, %r862, 24;
	or.b32  	%r880, %r878, %r879;
	ld.local.v2.b32 	{%r881, %r882}, [%rd4+32];
	bfe.u32 	%r883, %r882, 24, 8;
	bfe.u32 	%r884, %r882, 16, 8;
	bfe.u32 	%r885, %r882, 8, 8;
	cvt.u16.u32 	%rs66, %r885;
	bfe.u32 	%r886, %r881, 24, 8;
	bfe.u32 	%r887, %r881, 16, 8;
	ld.local.u16 	%r888, [%rd4+32];
	shl.b32 	%r889, %r887, 16;
	and.b32  	%r890, %r889, 16711680;
	or.b32  	%r891, %r888, %r890;
	shl.b32 	%r892, %r886, 24;
	or.b32  	%r893, %r891, %r892;
	bfe.u32 	%r894, %r882, 0, 8;
	and.b16  	%rs67, %rs66, 255;
	mul.wide.u16 	%r895, %rs67, 256;
	or.b32  	%r896, %r895, %r894;
	shl.b32 	%r897, %r884, 16;
	and.b32  	%r898, %r897, 16711680;
	or.b32  	%r899, %r896, %r898;
	shl.b32 	%r900, %r883, 24;
	or.b32  	%r901, %r899, %r900;
	ld.local.v2.b32 	{%r902, %r903}, [%rd4+40];
	bfe.u32 	%r904, %r903, 24, 8;
	bfe.u32 	%r905, %r903, 16, 8;
	bfe.u32 	%r906, %r903, 8, 8;
	cvt.u16.u32 	%rs68, %r906;
	bfe.u32 	%r907, %r902, 24, 8;
	bfe.u32 	%r908, %r902, 16, 8;
	ld.local.u16 	%r909, [%rd4+40];
	shl.b32 	%r910, %r908, 16;
	and.b32  	%r911, %r910, 16711680;
	or.b32  	%r912, %r909, %r911;
	shl.b32 	%r913, %r907, 24;
	or.b32  	%r914, %r912, %r913;
	bfe.u32 	%r915, %r903, 0, 8;
	and.b16  	%rs69, %rs68, 255;
	mul.wide.u16 	%r916, %rs69, 256;
	or.b32  	%r917, %r916, %r915;
	shl.b32 	%r918, %r905, 16;
	and.b32  	%r919, %r918, 16711680;
	or.b32  	%r920, %r917, %r919;
	shl.b32 	%r921, %r904, 24;
	or.b32  	%r922, %r920, %r921;
	ld.local.v2.b32 	{%r923, %r924}, [%rd4+48];
	bfe.u32 	%r925, %r924, 24, 8;
	bfe.u32 	%r926, %r924, 16, 8;
	bfe.u32 	%r927, %r924, 8, 8;
	cvt.u16.u32 	%rs70, %r927;
	bfe.u32 	%r928, %r923, 24, 8;
	bfe.u32 	%r929, %r923, 16, 8;
	ld.local.u16 	%r930, [%rd4+48];
	shl.b32 	%r931, %r929, 16;
	and.b32  	%r932, %r931, 16711680;
	or.b32  	%r933, %r930, %r932;
	shl.b32 	%r934, %r928, 24;
	or.b32  	%r935, %r933, %r934;
	bfe.u32 	%r936, %r924, 0, 8;
	and.b16  	%rs71, %rs70, 255;
	mul.wide.u16 	%r937, %rs71, 256;
	or.b32  	%r938, %r937, %r936;
	shl.b32 	%r939, %r926, 16;
	and.b32  	%r940, %r939, 16711680;
	or.b32  	%r941, %r938, %r940;
	shl.b32 	%r942, %r925, 24;
	or.b32  	%r943, %r941, %r942;
	ld.local.v2.b32 	{%r944, %r945}, [%rd4+56];
	bfe.u32 	%r946, %r945, 24, 8;
	bfe.u32 	%r947, %r945, 16, 8;
	bfe.u32 	%r948, %r945, 8, 8;
	cvt.u16.u32 	%rs72, %r948;
	bfe.u32 	%r949, %r944, 24, 8;
	bfe.u32 	%r950, %r944, 16, 8;
	ld.local.u16 	%r951, [%rd4+56];
	shl.b32 	%r952, %r950, 16;
	and.b32  	%r953, %r952, 16711680;
	or.b32  	%r954, %r951, %r953;
	shl.b32 	%r955, %r949, 24;
	or.b32  	%r956, %r954, %r955;
	bfe.u32 	%r957, %r945, 0, 8;
	and.b16  	%rs73, %rs72, 255;
	mul.wide.u16 	%r958, %rs73, 256;
	or.b32  	%r959, %r958, %r957;
	shl.b32 	%r960, %r947, 16;
	and.b32  	%r961, %r960, 16711680;
	or.b32  	%r962, %r959, %r961;
	shl.b32 	%r963, %r946, 24;
	or.b32  	%r964, %r962, %r963;
	ld.local.v2.u32 	{%r965, %r966}, [%rd4+80];
	ld.local.v2.u32 	{%r967, %r968}, [%rd4+88];
	and.b32  	%r969, %r967, %r966;
	not.b32 	%r970, %r966;
	and.b32  	%r971, %r968, %r970;
	or.b32  	%r972, %r971, %r969;
	add.s32 	%r973, %r965, %r809;
	add.s32 	%r974, %r973, %r972;
	add.s32 	%r975, %r974, -680876936;
	shf.l.wrap.b32 	%r976, %r975, %r975, 7;
	add.s32 	%r977, %r976, %r966;
	and.b32  	%r978, %r977, %r966;
	not.b32 	%r979, %r977;
	and.b32  	%r980, %r967, %r979;
	or.b32  	%r981, %r978, %r980;
	add.s32 	%r982, %r968, %r817;
	add.s32 	%r983, %r982, %r981;
	add.s32 	%r984, %r983, -389564586;
	shf.l.wrap.b32 	%r985, %r984, %r984, 12;
	add.s32 	%r986, %r985, %r977;
	and.b32  	%r987, %r986, %r977;
	not.b32 	%r988, %r986;
	and.b32  	%r989, %r966, %r988;
	or.b32  	%r990, %r987, %r989;
	add.s32 	%r991, %r967, %r830;
	add.s32 	%r992, %r991, %r990;
	add.s32 	%r993, %r992, 606105819;
	shf.l.wrap.b32 	%r994, %r993, %r993, 17;
	add.s32 	%r995, %r994, %r986;
	and.b32  	%r996, %r995, %r986;
	not.b32 	%r997, %r995;
	and.b32  	%r998, %r977, %r997;
	or.b32  	%r999, %r996, %r998;
	add.s32 	%r1000, %r966, %r838;
	add.s32 	%r1001, %r1000, %r999;
	add.s32 	%r1002, %r1001, -1044525330;
	shf.l.wrap.b32 	%r1003, %r1002, %r1002, 22;
	add.s32 	%r1004, %r1003, %r995;
	and.b32  	%r1005, %r1004, %r995;
	not.b32 	%r1006, %r1004;
	and.b32  	%r1007, %r986, %r1006;
	or.b32  	%r1008, %r1005, %r1007;
	add.s32 	%r1009, %r851, %r977;
	add.s32 	%r1010, %r1009, %r1008;
	add.s32 	%r1011, %r1010, -176418897;
	shf.l.wrap.b32 	%r1012, %r1011, %r1011, 7;
	add.s32 	%r1013, %r1012, %r1004;
	and.b32  	%r1014, %r1013, %r1004;
	not.b32 	%r1015, %r1013;
	and.b32  	%r1016, %r995, %r1015;
	or.b32  	%r1017, %r1014, %r1016;
	add.s32 	%r1018, %r859, %r986;
	add.s32 	%r1019, %r1018, %r1017;
	add.s32 	%r1020, %r1019, 1200080426;
	shf.l.wrap.b32 	%r1021, %r1020, %r1020, 12;
	add.s32 	%r1022, %r1021, %r1013;
	and.b32  	%r1023, %r1022, %r1013;
	not.b32 	%r1024, %r1022;
	and.b32  	%r1025, %r1004, %r1024;
	or.b32  	%r1026, %r1023, %r1025;
	add.s32 	%r1027, %r872, %r995;
	add.s32 	%r1028, %r1027, %r1026;
	add.s32 	%r1029, %r1028, -1473231341;
	shf.l.wrap.b32 	%r1030, %r1029, %r1029, 17;
	add.s32 	%r1031, %r1030, %r1022;
	and.b32  	%r1032, %r1031, %r1022;
	not.b32 	%r1033, %r1031;
	and.b32  	%r1034, %r1013, %r1033;
	or.b32  	%r1035, %r1032, %r1034;
	add.s32 	%r1036, %r880, %r1004;
	add.s32 	%r1037, %r1036, %r1035;
	add.s32 	%r1038, %r1037, -45705983;
	shf.l.wrap.b32 	%r1039, %r1038, %r1038, 22;
	add.s32 	%r1040, %r1039, %r1031;
	and.b32  	%r1041, %r1040, %r1031;
	not.b32 	%r1042, %r1040;
	and.b32  	%r1043, %r1022, %r1042;
	or.b32  	%r1044, %r1041, %r1043;
	add.s32 	%r1045, %r893, %r1013;
	add.s32 	%r1046, %r1045, %r1044;
	add.s32 	%r1047, %r1046, 1770035416;
	shf.l.wrap.b32 	%r1048, %r1047, %r1047, 7;
	add.s32 	%r1049, %r1048, %r1040;
	and.b32  	%r1050, %r1049, %r1040;
	not.b32 	%r1051, %r1049;
	and.b32  	%r1052, %r1031, %r1051;
	or.b32  	%r1053, %r1050, %r1052;
	add.s32 	%r1054, %r901, %r1022;
	add.s32 	%r1055, %r1054, %r1053;
	add.s32 	%r1056, %r1055, -1958414417;
	shf.l.wrap.b32 	%r1057, %r1056, %r1056, 12;
	add.s32 	%r1058, %r1057, %r1049;
	and.b32  	%r1059, %r1058, %r1049;
	not.b32 	%r1060, %r1058;
	and.b32  	%r1061, %r1040, %r1060;
	or.b32  	%r1062, %r1059, %r1061;
	add.s32 	%r1063, %r914, %r1031;
	add.s32 	%r1064, %r1063, %r1062;
	add.s32 	%r1065, %r1064, -42063;
	shf.l.wrap.b32 	%r1066, %r1065, %r1065, 17;
	add.s32 	%r1067, %r1066, %r1058;
	and.b32  	%r1068, %r1067, %r1058;
	not.b32 	%r1069, %r1067;
	and.b32  	%r1070, %r1049, %r1069;
	or.b32  	%r1071, %r1068, %r1070;
	add.s32 	%r1072, %r922, %r1040;
	add.s32 	%r1073, %r1072, %r1071;
	add.s32 	%r1074, %r1073, -1990404162;
	shf.l.wrap.b32 	%r1075, %r1074, %r1074, 22;
	add.s32 	%r1076, %r1075, %r1067;
	and.b32  	%r1077, %r1076, %r1067;
	not.b32 	%r1078, %r1076;
	and.b32  	%r1079, %r1058, %r1078;
	or.b32  	%r1080, %r1077, %r1079;
	add.s32 	%r1081, %r935, %r1049;
	add.s32 	%r1082, %r1081, %r1080;
	add.s32 	%r1083, %r1082, 1804603682;
	shf.l.wrap.b32 	%r1084, %r1083, %r1083, 7;
	add.s32 	%r1085, %r1084, %r1076;
	and.b32  	%r1086, %r1085, %r1076;
	not.b32 	%r1087, %r1085;
	and.b32  	%r1088, %r1067, %r1087;
	or.b32  	%r1089, %r1086, %r1088;
	add.s32 	%r1090, %r943, %r1058;
	add.s32 	%r1091, %r1090, %r1089;
	add.s32 	%r1092, %r1091, -40341101;
	shf.l.wrap.b32 	%r1093, %r1092, %r1092, 12;
	add.s32 	%r1094, %r1093, %r1085;
	and.b32  	%r1095, %r1094, %r1085;
	not.b32 	%r1096, %r1094;
	and.b32  	%r1097, %r1076, %r1096;
	or.b32  	%r1098, %r1095, %r1097;
	add.s32 	%r1099, %r956, %r1067;
	add.s32 	%r1100, %r1099, %r1098;
	add.s32 	%r1101, %r1100, -1502002290;
	shf.l.wrap.b32 	%r1102, %r1101, %r1101, 17;
	add.s32 	%r1103, %r1102, %r1094;
	and.b32  	%r1104, %r1103, %r1094;
	not.b32 	%r1105, %r1103;
	and.b32  	%r1106, %r1085, %r1105;
	or.b32  	%r1107, %r1104, %r1106;
	add.s32 	%r1108, %r964, %r1076;
	add.s32 	%r1109, %r1108, %r1107;
	add.s32 	%r1110, %r1109, 1236535329;
	shf.l.wrap.b32 	%r1111, %r1110, %r1110, 22;
	add.s32 	%r1112, %r1111, %r1103;
	and.b32  	%r1113, %r1112, %r1094;
	and.b32  	%r1114, %r1103, %r1096;
	or.b32  	%r1115, %r1113, %r1114;
	add.s32 	%r1116, %r817, %r1085;
	add.s32 	%r1117, %r1116, %r1115;
	add.s32 	%r1118, %r1117, -165796510;
	shf.l.wrap.b32 	%r1119, %r1118, %r1118, 5;
	add.s32 	%r1120, %r1119, %r1112;
	and.b32  	%r1121, %r1120, %r1103;
	and.b32  	%r1122, %r1112, %r1105;
	or.b32  	%r1123, %r1121, %r1122;
	add.s32 	%r1124, %r872, %r1094;
	add.s32 	%r1125, %r1124, %r1123;
	add.s32 	%r1126, %r1125, -1069501632;
	shf.l.wrap.b32 	%r1127, %r1126, %r1126, 9;
	add.s32 	%r1128, %r1127, %r1120;
	and.b32  	%r1129, %r1128, %r1112;
	not.b32 	%r1130, %r1112;
	and.b32  	%r1131, %r1120, %r1130;
	or.b32  	%r1132, %r1129, %r1131;
	add.s32 	%r1133, %r922, %r1103;
	add.s32 	%r1134, %r1133, %r1132;
	add.s32 	%r1135, %r1134, 643717713;
	shf.l.wrap.b32 	%r1136, %r1135, %r1135, 14;
	add.s32 	%r1137, %r1136, %r1128;
	and.b32  	%r1138, %r1137, %r1120;
	not.b32 	%r1139, %r1120;
	and.b32  	%r1140, %r1128, %r1139;
	or.b32  	%r1141, %r1138, %r1140;
	add.s32 	%r1142, %r809, %r1112;
	add.s32 	%r1143, %r1142, %r1141;
	add.s32 	%r1144, %r1143, -373897302;
	shf.l.wrap.b32 	%r1145, %r1144, %r1144, 20;
	add.s32 	%r1146, %r1145, %r1137;
	and.b32  	%r1147, %r1146, %r1128;
	not.b32 	%r1148, %r1128;
	and.b32  	%r1149, %r1137, %r1148;
	or.b32  	%r1150, %r1147, %r1149;
	add.s32 	%r1151, %r859, %r1120;
	add.s32 	%r1152, %r1151, %r1150;
	add.s32 	%r1153, %r1152, -701558691;
	shf.l.wrap.b32 	%r1154, %r1153, %r1153, 5;
	add.s32 	%r1155, %r1154, %r1146;
	and.b32  	%r1156, %r1155, %r1137;
	not.b32 	%r1157, %r1137;
	and.b32  	%r1158, %r1146, %r1157;
	or.b32  	%r1159, %r1156, %r1158;
	add.s32 	%r1160, %r914, %r1128;
	add.s32 	%r1161, %r1160, %r1159;
	add.s32 	%r1162, %r1161, 38016083;
	shf.l.wrap.b32 	%r1163, %r1162, %r1162, 9;
	add.s32 	%r1164, %r1163, %r1155;
	and.b32  	%r1165, %r1164, %r1146;
	not.b32 	%r1166, %r1146;
	and.b32  	%r1167, %r1155, %r1166;
	or.b32  	%r1168, %r1165, %r1167;
	add.s32 	%r1169, %r964, %r1137;
	add.s32 	%r1170, %r1169, %r1168;
	add.s32 	%r1171, %r1170, -660478335;
	shf.l.wrap.b32 	%r1172, %r1171, %r1171, 14;
	add.s32 	%r1173, %r1172, %r1164;
	and.b32  	%r1174, %r1173, %r1155;
	not.b32 	%r1175, %r1155;
	and.b32  	%r1176, %r1164, %r1175;
	or.b32  	%r1177, %r1174, %r1176;
	add.s32 	%r1178, %r851, %r1146;
	add.s32 	%r1179, %r1178, %r1177;
	add.s32 	%r1180, %r1179, -405537848;
	shf.l.wrap.b32 	%r1181, %r1180, %r1180, 20;
	add.s32 	%r1182, %r1181, %r1173;
	and.b32  	%r1183, %r1182, %r1164;
	not.b32 	%r1184, %r1164;
	and.b32  	%r1185, %r1173, %r1184;
	or.b32  	%r1186, %r1183, %r1185;
	add.s32 	%r1187, %r901, %r1155;
	add.s32 	%r1188, %r1187, %r1186;
	add.s32 	%r1189, %r1188, 568446438;
	shf.l.wrap.b32 	%r1190, %r1189, %r1189, 5;
	add.s32 	%r1191, %r1190, %r1182;
	and.b32  	%r1192, %r1191, %r1173;
	not.b32 	%r1193, %r1173;
	and.b32  	%r1194, %r1182, %r1193;
	or.b32  	%r1195, %r1192, %r1194;
	add.s32 	%r1196, %r956, %r1164;
	add.s32 	%r1197, %r1196, %r1195;
	add.s32 	%r1198, %r1197, -1019803690;
	shf.l.wrap.b32 	%r1199, %r1198, %r1198, 9;
	add.s32 	%r1200, %r1199, %r1191;
	and.b32  	%r1201, %r1200, %r1182;
	not.b32 	%r1202, %r1182;
	and.b32  	%r1203, %r1191, %r1202;
	or.b32  	%r1204, %r1201, %r1203;
	add.s32 	%r1205, %r838, %r1173;
	add.s32 	%r1206, %r1205, %r1204;
	add.s32 	%r1207, %r1206, -187363961;
	shf.l.wrap.b32 	%r1208, %r1207, %r1207, 14;
	add.s32 	%r1209, %r1208, %r1200;
	and.b32  	%r1210, %r1209, %r1191;
	not.b32 	%r1211, %r1191;
	and.b32  	%r1212, %r1200, %r1211;
	or.b32  	%r1213, %r1210, %r1212;
	add.s32 	%r1214, %r893, %r1182;
	add.s32 	%r1215, %r1214, %r1213;
	add.s32 	%r1216, %r1215, 1163531501;
	shf.l.wrap.b32 	%r1217, %r1216, %r1216, 20;
	add.s32 	%r1218, %r1217, %r1209;
	and.b32  	%r1219, %r1218, %r1200;
	not.b32 	%r1220, %r1200;
	and.b32  	%r1221, %r1209, %r1220;
	or.b32  	%r1222, %r1219, %r1221;
	add.s32 	%r1223, %r943, %r1191;
	add.s32 	%r1224, %r1223, %r1222;
	add.s32 	%r1225, %r1224, -1444681467;
	shf.l.wrap.b32 	%r1226, %r1225, %r1225, 5;
	add.s32 	%r1227, %r1226, %r1218;
	and.b32  	%r1228, %r1227, %r1209;
	not.b32 	%r1229, %r1209;
	and.b32  	%r1230, %r1218, %r1229;
	or.b32  	%r1231, %r1228, %r1230;
	add.s32 	%r1232, %r830, %r1200;
	add.s32 	%r1233, %r1232, %r1231;
	add.s32 	%r1234, %r1233, -51403784;
	shf.l.wrap.b32 	%r1235, %r1234, %r1234, 9;
	add.s32 	%r1236, %r1235, %r1227;
	and.b32  	%r1237, %r1236, %r1218;
	not.b32 	%r1238, %r1218;
	and.b32  	%r1239, %r1227, %r1238;
	or.b32  	%r1240, %r1237, %r1239;
	add.s32 	%r1241, %r880, %r1209;
	add.s32 	%r1242, %r1241, %r1240;
	add.s32 	%r1243, %r1242, 1735328473;
	shf.l.wrap.b32 	%r1244, %r1243, %r1243, 14;
	add.s32 	%r1245, %r1244, %r1236;
	and.b32  	%r1246, %r1245, %r1227;
	not.b32 	%r1247, %r1227;
	and.b32  	%r1248, %r1236, %r1247;
	or.b32  	%r1249, %r1246, %r1248;
	add.s32 	%r1250, %r935, %r1218;
	add.s32 	%r1251, %r1250, %r1249;
	add.s32 	%r1252, %r1251, -1926607734;
	shf.l.wrap.b32 	%r1253, %r1252, %r1252, 20;
	add.s32 	%r1254, %r1253, %r1245;
	xor.b32  	%r1255, %r1245, %r1236;
	xor.b32  	%r1256, %r1255, %r1254;
	add.s32 	%r1257, %r859, %r1227;
	add.s32 	%r1258, %r1257, %r1256;
	add.s32 	%r1259, %r1258, -378558;
	shf.l.wrap.b32 	%r1260, %r1259, %r1259, 4;
	add.s32 	%r1261, %r1260, %r1254;
	xor.b32  	%r1262, %r1254, %r1245;
	xor.b32  	%r1263, %r1262, %r1261;
	add.s32 	%r1264, %r893, %r1236;
	add.s32 	%r1265, %r1264, %r1263;
	add.s32 	%r1266, %r1265, -2022574463;
	shf.l.wrap.b32 	%r1267, %r1266, %r1266, 11;
	add.s32 	%r1268, %r1267, %r1261;
	xor.b32  	%r1269, %r1261, %r1254;
	xor.b32  	%r1270, %r1269, %r1268;
	add.s32 	%r1271, %r922, %r1245;
	add.s32 	%r1272, %r1271, %r1270;
	add.s32 	%r1273, %r1272, 1839030562;
	shf.l.wrap.b32 	%r1274, %r1273, %r1273, 16;
	add.s32 	%r1275, %r1274, %r1268;
	xor.b32  	%r1276, %r1268, %r1261;
	xor.b32  	%r1277, %r1276, %r1275;
	add.s32 	%r1278, %r956, %r1254;
	add.s32 	%r1279, %r1278, %r1277;
	add.s32 	%r1280, %r1279, -35309556;
	shf.l.wrap.b32 	%r1281, %r1280, %r1280, 23;
	add.s32 	%r1282, %r1281, %r1275;
	xor.b32  	%r1283, %r1275, %r1268;
	xor.b32  	%r1284, %r1283, %r1282;
	add.s32 	%r1285, %r817, %r1261;
	add.s32 	%r1286, %r1285, %r1284;
	add.s32 	%r1287, %r1286, -1530992060;
	shf.l.wrap.b32 	%r1288, %r1287, %r1287, 4;
	add.s32 	%r1289, %r1288, %r1282;
	xor.b32  	%r1290, %r1282, %r1275;
	xor.b32  	%r1291, %r1290, %r1289;
	add.s32 	%r1292, %r851, %r1268;
	add.s32 	%r1293, %r1292, %r1291;
	add.s32 	%r1294, %r1293, 1272893353;
	shf.l.wrap.b32 	%r1295, %r1294, %r1294, 11;
	add.s32 	%r1296, %r1295, %r1289;
	xor.b32  	%r1297, %r1289, %r1282;
	xor.b32  	%r1298, %r1297, %r1296;
	add.s32 	%r1299, %r880, %r1275;
	add.s32 	%r1300, %r1299, %r1298;
	add.s32 	%r1301, %r1300, -155497632;
	shf.l.wrap.b32 	%r1302, %r1301, %r1301, 16;
	add.s32 	%r1303, %r1302, %r1296;
	xor.b32  	%r1304, %r1296, %r1289;
	xor.b32  	%r1305, %r1304, %r1303;
	add.s32 	%r1306, %r914, %r1282;
	add.s32 	%r1307, %r1306, %r1305;
	add.s32 	%r1308, %r1307, -1094730640;
	shf.l.wrap.b32 	%r1309, %r1308, %r1308, 23;
	add.s32 	%r1310, %r1309, %r1303;
	xor.b32  	%r1311, %r1303, %r1296;
	xor.b32  	%r1312, %r1311, %r1310;
	add.s32 	%r1313, %r943, %r1289;
	add.s32 	%r1314, %r1313, %r1312;
	add.s32 	%r1315, %r1314, 681279174;
	shf.l.wrap.b32 	%r1316, %r1315, %r1315, 4;
	add.s32 	%r1317, %r1316, %r1310;
	xor.b32  	%r1318, %r1310, %r1303;
	xor.b32  	%r1319, %r1318, %r1317;
	add.s32 	%r1320, %r809, %r1296;
	add.s32 	%r1321, %r1320, %r1319;
	add.s32 	%r1322, %r1321, -358537222;
	shf.l.wrap.b32 	%r1323, %r1322, %r1322, 11;
	add.s32 	%r1324, %r1323, %r1317;
	xor.b32  	%r1325, %r1317, %r1310;
	xor.b32  	%r1326, %r1325, %r1324;
	add.s32 	%r1327, %r838, %r1303;
	add.s32 	%r1328, %r1327, %r1326;
	add.s32 	%r1329, %r1328, -722521979;
	shf.l.wrap.b32 	%r1330, %r1329, %r1329, 16;
	add.s32 	%r1331, %r1330, %r1324;
	xor.b32  	%r1332, %r1324, %r1317;
	xor.b32  	%r1333, %r1332, %r1331;
	add.s32 	%r1334, %r872, %r1310;
	add.s32 	%r1335, %r1334, %r1333;
	add.s32 	%r1336, %r1335, 76029189;
	shf.l.wrap.b32 	%r1337, %r1336, %r1336, 23;
	add.s32 	%r1338, %r1337, %r1331;
	xor.b32  	%r1339, %r1331, %r1324;
	xor.b32  	%r1340, %r1339, %r1338;
	add.s32 	%r1341, %r901, %r1317;
	add.s32 	%r1342, %r1341, %r1340;
	add.s32 	%r1343, %r1342, -640364487;
	shf.l.wrap.b32 	%r1344, %r1343, %r1343, 4;
	add.s32 	%r1345, %r1344, %r1338;
	xor.b32  	%r1346, %r1338, %r1331;
	xor.b32  	%r1347, %r1346, %r1345;
	add.s32 	%r1348, %r935, %r1324;
	add.s32 	%r1349, %r1348, %r1347;
	add.s32 	%r1350, %r1349, -421815835;
	shf.l.wrap.b32 	%r1351, %r1350, %r1350, 11;
	add.s32 	%r1352, %r1351, %r1345;
	xor.b32  	%r1353, %r1345, %r1338;
	xor.b32  	%r1354, %r1353, %r1352;
	add.s32 	%r1355, %r964, %r1331;
	add.s32 	%r1356, %r1355, %r1354;
	add.s32 	%r1357, %r1356, 530742520;
	shf.l.wrap.b32 	%r1358, %r1357, %r1357, 16;
	add.s32 	%r1359, %r1358, %r1352;
	xor.b32  	%r1360, %r1352, %r1345;
	xor.b32  	%r1361, %r1360, %r1359;
	add.s32 	%r1362, %r830, %r1338;
	add.s32 	%r1363, %r1362, %r1361;
	add.s32 	%r1364, %r1363, -995338651;
	shf.l.wrap.b32 	%r1365, %r1364, %r1364, 23;
	add.s32 	%r1366, %r1365, %r1359;
	not.b32 	%r1367, %r1352;
	or.b32  	%r1368, %r1366, %r1367;
	xor.b32  	%r1369, %r1368, %r1359;
	add.s32 	%r1370, %r809, %r1345;
	add.s32 	%r1371, %r1370, %r1369;
	add.s32 	%r1372, %r1371, -198630844;
	shf.l.wrap.b32 	%r1373, %r1372, %r1372, 6;
	add.s32 	%r1374, %r1373, %r1366;
	not.b32 	%r1375, %r1359;
	or.b32  	%r1376, %r1374, %r1375;
	xor.b32  	%r1377, %r1376, %r1366;
	add.s32 	%r1378, %r880, %r1352;
	add.s32 	%r1379, %r1378, %r1377;
	add.s32 	%r1380, %r1379, 1126891415;
	shf.l.wrap.b32 	%r1381, %r1380, %r1380, 10;
	add.s32 	%r1382, %r1381, %r1374;
	not.b32 	%r1383, %r1366;
	or.b32  	%r1384, %r1382, %r1383;
	xor.b32  	%r1385, %r1384, %r1374;
	add.s32 	%r1386, %r956, %r1359;
	add.s32 	%r1387, %r1386, %r1385;
	add.s32 	%r1388, %r1387, -1416354905;
	shf.l.wrap.b32 	%r1389, %r1388, %r1388, 15;
	add.s32 	%r1390, %r1389, %r1382;
	not.b32 	%r1391, %r1374;
	or.b32  	%r1392, %r1390, %r1391;
	xor.b32  	%r1393, %r1392, %r1382;
	add.s32 	%r1394, %r859, %r1366;
	add.s32 	%r1395, %r1394, %r1393;
	add.s32 	%r1396, %r1395, -57434055;
	shf.l.wrap.b32 	%r1397, %r1396, %r1396, 21;
	add.s32 	%r1398, %r1397, %r1390;
	not.b32 	%r1399, %r1382;
	or.b32  	%r1400, %r1398, %r1399;
	xor.b32  	%r1401, %r1400, %r1390;
	add.s32 	%r1402, %r935, %r1374;
	add.s32 	%r1403, %r1402, %r1401;
	add.s32 	%r1404, %r1403, 1700485571;
	shf.l.wrap.b32 	%r1405, %r1404, %r1404, 6;
	add.s32 	%r1406, %r1405, %r1398;
	not.b32 	%r1407, %r1390;
	or.b32  	%r1408, %r1406, %r1407;
	xor.b32  	%r1409, %r1408, %r1398;
	add.s32 	%r1410, %r838, %r1382;
	add.s32 	%r1411, %r1410, %r1409;
	add.s32 	%r1412, %r1411, -1894986606;
	shf.l.wrap.b32 	%r1413, %r1412, %r1412, 10;
	add.s32 	%r1414, %r1413, %r1406;
	not.b32 	%r1415, %r1398;
	or.b32  	%r1416, %r1414, %r1415;
	xor.b32  	%r1417, %r1416, %r1406;
	add.s32 	%r1418, %r914, %r1390;
	add.s32 	%r1419, %r1418, %r1417;
	add.s32 	%r1420, %r1419, -1051523;
	shf.l.wrap.b32 	%r1421, %r1420, %r1420, 15;
	add.s32 	%r1422, %r1421, %r1414;
	not.b32 	%r1423, %r1406;
	or.b32  	%r1424, %r1422, %r1423;
	xor.b32  	%r1425, %r1424, %r1414;
	add.s32 	%r1426, %r817, %r1398;
	add.s32 	%r1427, %r1426, %r1425;
	add.s32 	%r1428, %r1427, -2054922799;
	shf.l.wrap.b32 	%r1429, %r1428, %r1428, 21;
	add.s32 	%r1430, %r1429, %r1422;
	not.b32 	%r1431, %r1414;
	or.b32  	%r1432, %r1430, %r1431;
	xor.b32  	%r1433, %r1432, %r1422;
	add.s32 	%r1434, %r893, %r1406;
	add.s32 	%r1435, %r1434, %r1433;
	add.s32 	%r1436, %r1435, 1873313359;
	shf.l.wrap.b32 	%r1437, %r1436, %r1436, 6;
	add.s32 	%r1438, %r1437, %r1430;
	not.b32 	%r1439, %r1422;
	or.b32  	%r1440, %r1438, %r1439;
	xor.b32  	%r1441, %r1440, %r1430;
	add.s32 	%r1442, %r964, %r1414;
	add.s32 	%r1443, %r1442, %r1441;
	add.s32 	%r1444, %r1443, -30611744;
	shf.l.wrap.b32 	%r1445, %r1444, %r1444, 10;
	add.s32 	%r1446, %r1445, %r1438;
	not.b32 	%r1447, %r1430;
	or.b32  	%r1448, %r1446, %r1447;
	xor.b32  	%r1449, %r1448, %r1438;
	add.s32 	%r1450, %r872, %r1422;
	add.s32 	%r1451, %r1450, %r1449;
	add.s32 	%r1452, %r1451, -1560198380;
	shf.l.wrap.b32 	%r1453, %r1452, %r1452, 15;
	add.s32 	%r1454, %r1453, %r1446;
	not.b32 	%r1455, %r1438;
	or.b32  	%r1456, %r1454, %r1455;
	xor.b32  	%r1457, %r1456, %r1446;
	add.s32 	%r1458, %r943, %r1430;
	add.s32 	%r1459, %r1458, %r1457;
	add.s32 	%r1460, %r1459, 1309151649;
	shf.l.wrap.b32 	%r1461, %r1460, %r1460, 21;
	add.s32 	%r1462, %r1461, %r1454;
	not.b32 	%r1463, %r1446;
	or.b32  	%r1464, %r1462, %r1463;
	xor.b32  	%r1465, %r1464, %r1454;
	add.s32 	%r1466, %r851, %r1438;
	add.s32 	%r1467, %r1466, %r1465;
	add.s32 	%r1468, %r1467, -145523070;
	shf.l.wrap.b32 	%r1469, %r1468, %r1468, 6;
	add.s32 	%r1470, %r1469, %r1462;
	not.b32 	%r1471, %r1454;
	or.b32  	%r1472, %r1470, %r1471;
	xor.b32  	%r1473, %r1472, %r1462;
	add.s32 	%r1474, %r922, %r1446;
	add.s32 	%r1475, %r1474, %r1473;
	add.s32 	%r1476, %r1475, -1120210379;
	shf.l.wrap.b32 	%r1477, %r1476, %r1476, 10;
	add.s32 	%r1478, %r1477, %r1470;
	not.b32 	%r1479, %r1462;
	or.b32  	%r1480, %r1478, %r1479;
	xor.b32  	%r1481, %r1480, %r1470;
	add.s32 	%r1482, %r830, %r1454;
	add.s32 	%r1483, %r1482, %r1481;
	add.s32 	%r1484, %r1483, 718787259;
	shf.l.wrap.b32 	%r1485, %r1484, %r1484, 15;
	add.s32 	%r1486, %r1485, %r1478;
	not.b32 	%r1487, %r1470;
	or.b32  	%r1488, %r1486, %r1487;
	xor.b32  	%r1489, %r1488, %r1478;
	add.s32 	%r1490, %r901, %r1462;
	add.s32 	%r1491, %r1490, %r1489;
	add.s32 	%r1492, %r1491, -343485551;
	shf.l.wrap.b32 	%r1493, %r1492, %r1492, 21;
	add.s32 	%r1494, %r1470, %r965;
	add.s32 	%r1495, %r1486, %r966;
	add.s32 	%r1496, %r1495, %r1493;
	st.local.v2.u32 	[%rd4+80], {%r1494, %r1496};
	add.s32 	%r1497, %r1486, %r967;
	add.s32 	%r1498, %r1478, %r968;
	st.local.v2.u32 	[%rd4+88], {%r1497, %r1498};
	mov.b32 	%r1499, 0;
	st.local.v2.u32 	[%rd4], {%r1499, %r1499};
	st.local.v2.u32 	[%rd4+8], {%r1499, %r1499};
	st.local.v2.u32 	[%rd4+16], {%r1499, %r1499};
	st.local.v2.u32 	[%rd4+24], {%r1499, %r1499};
	st.local.v2.u32 	[%rd4+32], {%r1499, %r1499};
	st.local.v2.u32 	[%rd4+40], {%r1499, %r1499};
	st.local.v2.u32 	[%rd4+48], {%r1499, %r1499};
$L__BB0_53:
	ld.local.u32 	%r1501, [%rd4+64];
	shl.b32 	%r1502, %r1501, 3;
	cvt.u64.u32 	%rd118, %r1502;
	ld.local.u64 	%rd119, [%rd4+72];
	add.s64 	%rd120, %rd119, %rd118;
	shr.u64 	%rd121, %rd120, 40;
	shr.u64 	%rd122, %rd120, 48;
	ld.local.v2.b32 	{%r1503, %r1504}, [%rd4];
	bfe.u32 	%r1505, %r1504, 24, 8;
	bfe.u32 	%r1506, %r1504, 16, 8;
	bfe.u32 	%r1507, %r1504, 8, 8;
	cvt.u16.u32 	%rs79, %r1507;
	bfe.u32 	%r1508, %r1503, 24, 8;
	bfe.u32 	%r1509, %r1503, 16, 8;
	ld.local.u16 	%r1510, [%rd4];
	shl.b32 	%r1511, %r1509, 16;
	and.b32  	%r1512, %r1511, 16711680;
	or.b32  	%r1513, %r1510, %r1512;
	shl.b32 	%r1514, %r1508, 24;
	or.b32  	%r1515, %r1513, %r1514;
	bfe.u32 	%r1516, %r1504, 0, 8;
	and.b16  	%rs80, %rs79, 255;
	mul.wide.u16 	%r1517, %rs80, 256;
	or.b32  	%r1518, %r1517, %r1516;
	shl.b32 	%r1519, %r1506, 16;
	and.b32  	%r1520, %r1519, 16711680;
	or.b32  	%r1521, %r1518, %r1520;
	shl.b32 	%r1522, %r1505, 24;
	or.b32  	%r1523, %r1521, %r1522;
	ld.local.v2.b32 	{%r1524, %r1525}, [%rd4+8];
	bfe.u32 	%r1526, %r1525, 24, 8;
	bfe.u32 	%r1527, %r1525, 16, 8;
	bfe.u32 	%r1528, %r1525, 8, 8;
	cvt.u16.u32 	%rs81, %r1528;
	bfe.u32 	%r1529, %r1524, 24, 8;
	bfe.u32 	%r1530, %r1524, 16, 8;
	ld.local.u16 	%r1531, [%rd4+8];
	shl.b32 	%r1532, %r1530, 16;
	and.b32  	%r1533, %r1532, 16711680;
	or.b32  	%r1534, %r1531, %r1533;
	shl.b32 	%r1535, %r1529, 24;
	or.b32  	%r1536, %r1534, %r1535;
	bfe.u32 	%r1537, %r1525, 0, 8;
	and.b16  	%rs82, %rs81, 255;
	mul.wide.u16 	%r1538, %rs82, 256;
	or.b32  	%r1539, %r1538, %r1537;
	shl.b32 	%r1540, %r1527, 16;
	and.b32  	%r1541, %r1540, 16711680;
	or.b32  	%r1542, %r1539, %r1541;
	shl.b32 	%r1543, %r1526, 24;
	or.b32  	%r1544, %r1542, %r1543;
	ld.local.v2.b32 	{%r1545, %r1546}, [%rd4+16];
	bfe.u32 	%r1547, %r1546, 24, 8;
	bfe.u32 	%r1548, %r1546, 16, 8;
	bfe.u32 	%r1549, %r1546, 8, 8;
	cvt.u16.u32 	%rs83, %r1549;
	bfe.u32 	%r1550, %r1545, 24, 8;
	bfe.u32 	%r1551, %r1545, 16, 8;
	ld.local.u16 	%r1552, [%rd4+16];
	shl.b32 	%r1553, %r1551, 16;
	and.b32  	%r1554, %r1553, 16711680;
	or.b32  	%r1555, %r1552, %r1554;
	shl.b32 	%r1556, %r1550, 24;
	or.b32  	%r1557, %r1555, %r1556;
	bfe.u32 	%r1558, %r1546, 0, 8;
	and.b16  	%rs84, %rs83, 255;
	mul.wide.u16 	%r1559, %rs84, 256;
	or.b32  	%r1560, %r1559, %r1558;
	shl.b32 	%r1561, %r1548, 16;
	and.b32  	%r1562, %r1561, 16711680;
	or.b32  	%r1563, %r1560, %r1562;
	shl.b32 	%r1564, %r1547, 24;
	or.b32  	%r1565, %r1563, %r1564;
	ld.local.v2.b32 	{%r1566, %r1567}, [%rd4+24];
	bfe.u32 	%r1568, %r1567, 24, 8;
	bfe.u32 	%r1569, %r1567, 16, 8;
	bfe.u32 	%r1570, %r1567, 8, 8;
	cvt.u16.u32 	%rs85, %r1570;
	bfe.u32 	%r1571, %r1566, 24, 8;
	bfe.u32 	%r1572, %r1566, 16, 8;
	ld.local.u16 	%r1573, [%rd4+24];
	shl.b32 	%r1574, %r1572, 16;
	and.b32  	%r1575, %r1574, 16711680;
	or.b32  	%r1576, %r1573, %r1575;
	shl.b32 	%r1577, %r1571, 24;
	or.b32  	%r1578, %r1576, %r1577;
	bfe.u32 	%r1579, %r1567, 0, 8;
	and.b16  	%rs86, %rs85, 255;
	mul.wide.u16 	%r1580, %rs86, 256;
	or.b32  	%r1581, %r1580, %r1579;
	shl.b32 	%r1582, %r1569, 16;
	and.b32  	%r1583, %r1582, 16711680;
	or.b32  	%r1584, %r1581, %r1583;
	shl.b32 	%r1585, %r1568, 24;
	or.b32  	%r1586, %r1584, %r1585;
	ld.local.v2.b32 	{%r1587, %r1588}, [%rd4+32];
	bfe.u32 	%r1589, %r1588, 24, 8;
	bfe.u32 	%r1590, %r1588, 16, 8;
	bfe.u32 	%r1591, %r1588, 8, 8;
	cvt.u16.u32 	%rs87, %r1591;
	bfe.u32 	%r1592, %r1587, 24, 8;
	bfe.u32 	%r1593, %r1587, 16, 8;
	ld.local.u16 	%r1594, [%rd4+32];
	shl.b32 	%r1595, %r1593, 16;
	and.b32  	%r1596, %r1595, 16711680;
	or.b32  	%r1597, %r1594, %r1596;
	shl.b32 	%r1598, %r1592, 24;
	or.b32  	%r1599, %r1597, %r1598;
	bfe.u32 	%r1600, %r1588, 0, 8;
	and.b16  	%rs88, %rs87, 255;
	mul.wide.u16 	%r1601, %rs88, 256;
	or.b32  	%r1602, %r1601, %r1600;
	shl.b32 	%r1603, %r1590, 16;
	and.b32  	%r1604, %r1603, 16711680;
	or.b32  	%r1605, %r1602, %r1604;
	shl.b32 	%r1606, %r1589, 24;
	or.b32  	%r1607, %r1605, %r1606;
	ld.local.v2.b32 	{%r1608, %r1609}, [%rd4+40];
	bfe.u32 	%r1610, %r1609, 24, 8;
	bfe.u32 	%r1611, %r1609, 16, 8;
	bfe.u32 	%r1612, %r1609, 8, 8;
	cvt.u16.u32 	%rs89, %r1612;
	bfe.u32 	%r1613, %r1608, 24, 8;
	bfe.u32 	%r1614, %r1608, 16, 8;
	ld.local.u16 	%r1615, [%rd4+40];
	shl.b32 	%r1616, %r1614, 16;
	and.b32  	%r1617, %r1616, 16711680;
	or.b32  	%r1618, %r1615, %r1617;
	shl.b32 	%r1619, %r1613, 24;
	or.b32  	%r1620, %r1618, %r1619;
	bfe.u32 	%r1621, %r1609, 0, 8;
	and.b16  	%rs90, %rs89, 255;
	mul.wide.u16 	%r1622, %rs90, 256;
	or.b32  	%r1623, %r1622, %r1621;
	shl.b32 	%r1624, %r1611, 16;
	and.b32  	%r1625, %r1624, 16711680;
	or.b32  	%r1626, %r1623, %r1625;
	shl.b32 	%r1627, %r1610, 24;
	or.b32  	%r1628, %r1626, %r1627;
	ld.local.v2.b32 	{%r1629, %r1630}, [%rd4+48];
	bfe.u32 	%r1631, %r1630, 24, 8;
	bfe.u32 	%r1632, %r1630, 16, 8;
	bfe.u32 	%r1633, %r1630, 8, 8;
	cvt.u16.u32 	%rs91, %r1633;
	bfe.u32 	%r1634, %r1629, 24, 8;
	bfe.u32 	%r1635, %r1629, 16, 8;
	ld.local.u16 	%r1636, [%rd4+48];
	shl.b32 	%r1637, %r1635, 16;
	and.b32  	%r1638, %r1637, 16711680;
	or.b32  	%r1639, %r1636, %r1638;
	shl.b32 	%r1640, %r1634, 24;
	or.b32  	%r1641, %r1639, %r1640;
	bfe.u32 	%r1642, %r1630, 0, 8;
	and.b16  	%rs92, %rs91, 255;
	mul.wide.u16 	%r1643, %rs92, 256;
	or.b32  	%r1644, %r1643, %r1642;
	shl.b32 	%r1645, %r1632, 16;
	and.b32  	%r1646, %r1645, 16711680;
	or.b32  	%r1647, %r1644, %r1646;
	shl.b32 	%r1648, %r1631, 24;
	or.b32  	%r1649, %r1647, %r1648;
	cvt.u32.u64 	%r1650, %rd120;
	{ .reg .b32 tmp; mov.b64 {tmp, %r1651}, %rd120; }
	and.b32  	%r1652, %r1651, 255;
	cvt.u32.u64 	%r1653, %rd121;
	shl.b32 	%r1654, %r1653, 8;
	and.b32  	%r1655, %r1654, 65280;
	or.b32  	%r1656, %r1655, %r1652;
	cvt.u32.u64 	%r1657, %rd122;
	shl.b32 	%r1658, %r1657, 16;
	and.b32  	%r1659, %r1658, 16711680;
	or.b32  	%r1660, %r1656, %r1659;
	and.b32  	%r1661, %r1651, -16777216;
	or.b32  	%r1662, %r1660, %r1661;
	ld.local.v2.u32 	{%r1663, %r1664}, [%rd4+80];
	ld.local.v2.u32 	{%r1665, %r1666}, [%rd4+88];
	and.b32  	%r1667, %r1665, %r1664;
	not.b32 	%r1668, %r1664;
	and.b32  	%r1669, %r1666, %r1668;
	or.b32  	%r1670, %r1669, %r1667;
	add.s32 	%r1671, %r1663, %r1515;
	add.s32 	%r1672, %r1671, %r1670;
	add.s32 	%r1673, %r1672, -680876936;
	shf.l.wrap.b32 	%r1674, %r1673, %r1673, 7;
	add.s32 	%r1675, %r1674, %r1664;
	and.b32  	%r1676, %r1675, %r1664;
	not.b32 	%r1677, %r1675;
	and.b32  	%r1678, %r1665, %r1677;
	or.b32  	%r1679, %r1676, %r1678;
	add.s32 	%r1680, %r1666, %r1523;
	add.s32 	%r1681, %r1680, %r1679;
	add.s32 	%r1682, %r1681, -389564586;
	shf.l.wrap.b32 	%r1683, %r1682, %r1682, 12;
	add.s32 	%r1684, %r1683, %r1675;
	and.b32  	%r1685, %r1684, %r1675;
	not.b32 	%r1686, %r1684;
	and.b32  	%r1687, %r1664, %r1686;
	or.b32  	%r1688, %r1685, %r1687;
	add.s32 	%r1689, %r1665, %r1536;
	add.s32 	%r1690, %r1689, %r1688;
	add.s32 	%r1691, %r1690, 606105819;
	shf.l.wrap.b32 	%r1692, %r1691, %r1691, 17;
	add.s32 	%r1693, %r1692, %r1684;
	and.b32  	%r1694, %r1693, %r1684;
	not.b32 	%r1695, %r1693;
	and.b32  	%r1696, %r1675, %r1695;
	or.b32  	%r1697, %r1694, %r1696;
	add.s32 	%r1698, %r1664, %r1544;
	add.s32 	%r1699, %r1698, %r1697;
	add.s32 	%r1700, %r1699, -1044525330;
	shf.l.wrap.b32 	%r1701, %r1700, %r1700, 22;
	add.s32 	%r1702, %r1701, %r1693;
	and.b32  	%r1703, %r1702, %r1693;
	not.b32 	%r1704, %r1702;
	and.b32  	%r1705, %r1684, %r1704;
	or.b32  	%r1706, %r1703, %r1705;
	add.s32 	%r1707, %r1557, %r1675;
	add.s32 	%r1708, %r1707, %r1706;
	add.s32 	%r1709, %r1708, -176418897;
	shf.l.wrap.b32 	%r1710, %r1709, %r1709, 7;
	add.s32 	%r1711, %r1710, %r1702;
	and.b32  	%r1712, %r1711, %r1702;
	not.b32 	%r1713, %r1711;
	and.b32  	%r1714, %r1693, %r1713;
	or.b32  	%r1715, %r1712, %r1714;
	add.s32 	%r1716, %r1565, %r1684;
	add.s32 	%r1717, %r1716, %r1715;
	add.s32 	%r1718, %r1717, 1200080426;
	shf.l.wrap.b32 	%r1719, %r1718, %r1718, 12;
	add.s32 	%r1720, %r1719, %r1711;
	and.b32  	%r1721, %r1720, %r1711;
	not.b32 	%r1722, %r1720;
	and.b32  	%r1723, %r1702, %r1722;
	or.b32  	%r1724, %r1721, %r1723;
	add.s32 	%r1725, %r1578, %r1693;
	add.s32 	%r1726, %r1725, %r1724;
	add.s32 	%r1727, %r1726, -1473231341;
	shf.l.wrap.b32 	%r1728, %r1727, %r1727, 17;
	add.s32 	%r1729, %r1728, %r1720;
	and.b32  	%r1730, %r1729, %r1720;
	not.b32 	%r1731, %r1729;
	and.b32  	%r1732, %r1711, %r1731;
	or.b32  	%r1733, %r1730, %r1732;
	add.s32 	%r1734, %r1586, %r1702;
	add.s32 	%r1735, %r1734, %r1733;
	add.s32 	%r1736, %r1735, -45705983;
	shf.l.wrap.b32 	%r1737, %r1736, %r1736, 22;
	add.s32 	%r1738, %r1737, %r1729;
	and.b32  	%r1739, %r1738, %r1729;
	not.b32 	%r1740, %r1738;
	and.b32  	%r1741, %r1720, %r1740;
	or.b32  	%r1742, %r1739, %r1741;
	add.s32 	%r1743, %r1599, %r1711;
	add.s32 	%r1744, %r1743, %r1742;
	add.s32 	%r1745, %r1744, 1770035416;
	shf.l.wrap.b32 	%r1746, %r1745, %r1745, 7;
	add.s32 	%r1747, %r1746, %r1738;
	and.b32  	%r1748, %r1747, %r1738;
	not.b32 	%r1749, %r1747;
	and.b32  	%r1750, %r1729, %r1749;
	or.b32  	%r1751, %r1748, %r1750;
	add.s32 	%r1752, %r1607, %r1720;
	add.s32 	%r1753, %r1752, %r1751;
	add.s32 	%r1754, %r1753, -1958414417;
	shf.l.wrap.b32 	%r1755, %r1754, %r1754, 12;
	add.s32 	%r1756, %r1755, %r1747;
	and.b32  	%r1757, %r1756, %r1747;
	not.b32 	%r1758, %r1756;
	and.b32  	%r1759, %r1738, %r1758;
	or.b32  	%r1760, %r1757, %r1759;
	add.s32 	%r1761, %r1620, %r1729;
	add.s32 	%r1762, %r1761, %r1760;
	add.s32 	%r1763, %r1762, -42063;
	shf.l.wrap.b32 	%r1764, %r1763, %r1763, 17;
	add.s32 	%r1765, %r1764, %r1756;
	and.b32  	%r1766, %r1765, %r1756;
	not.b32 	%r1767, %r1765;
	and.b32  	%r1768, %r1747, %r1767;
	or.b32  	%r1769, %r1766, %r1768;
	add.s32 	%r1770, %r1628, %r1738;
	add.s32 	%r1771, %r1770, %r1769;
	add.s32 	%r1772, %r1771, -1990404162;
	shf.l.wrap.b32 	%r1773, %r1772, %r1772, 22;
	add.s32 	%r1774, %r1773, %r1765;
	and.b32  	%r1775, %r1774, %r1765;
	not.b32 	%r1776, %r1774;
	and.b32  	%r1777, %r1756, %r1776;
	or.b32  	%r1778, %r1775, %r1777;
	add.s32 	%r1779, %r1641, %r1747;
	add.s32 	%r1780, %r1779, %r1778;
	add.s32 	%r1781, %r1780, 1804603682;
	shf.l.wrap.b32 	%r1782, %r1781, %r1781, 7;
	add.s32 	%r1783, %r1782, %r1774;
	and.b32  	%r1784, %r1783, %r1774;
	not.b32 	%r1785, %r1783;
	and.b32  	%r1786, %r1765, %r1785;
	or.b32  	%r1787, %r1784, %r1786;
	add.s32 	%r1788, %r1649, %r1756;
	add.s32 	%r1789, %r1788, %r1787;
	add.s32 	%r1790, %r1789, -40341101;
	shf.l.wrap.b32 	%r1791, %r1790, %r1790, 12;
	add.s32 	%r1792, %r1791, %r1783;
	and.b32  	%r1793, %r1792, %r1783;
	not.b32 	%r1794, %r1792;
	and.b32  	%r1795, %r1774, %r1794;
	or.b32  	%r1796, %r1793, %r1795;
	add.s32 	%r1797, %r1650, %r1765;
	add.s32 	%r1798, %r1797, %r1796;
	add.s32 	%r1799, %r1798, -1502002290;
	shf.l.wrap.b32 	%r1800, %r1799, %r1799, 17;
	add.s32 	%r1801, %r1800, %r1792;
	and.b32  	%r1802, %r1801, %r1792;
	not.b32 	%r1803, %r1801;
	and.b32  	%r1804, %r1783, %r1803;
	or.b32  	%r1805, %r1802, %r1804;
	add.s32 	%r1806, %r1662, %r1774;
	add.s32 	%r1807, %r1806, %r1805;
	add.s32 	%r1808, %r1807, 1236535329;
	shf.l.wrap.b32 	%r1809, %r1808, %r1808, 22;
	add.s32 	%r1810, %r1809, %r1801;
	and.b32  	%r1811, %r1810, %r1792;
	and.b32  	%r1812, %r1801, %r1794;
	or.b32  	%r1813, %r1811, %r1812;
	add.s32 	%r1814, %r1523, %r1783;
	add.s32 	%r1815, %r1814, %r1813;
	add.s32 	%r1816, %r1815, -165796510;
	shf.l.wrap.b32 	%r1817, %r1816, %r1816, 5;
	add.s32 	%r1818, %r1817, %r1810;
	and.b32  	%r1819, %r1818, %r1801;
	and.b32  	%r1820, %r1810, %r1803;
	or.b32  	%r1821, %r1819, %r1820;
	add.s32 	%r1822, %r1578, %r1792;
	add.s32 	%r1823, %r1822, %r1821;
	add.s32 	%r1824, %r1823, -1069501632;
	shf.l.wrap.b32 	%r1825, %r1824, %r1824, 9;
	add.s32 	%r1826, %r1825, %r1818;
	and.b32  	%r1827, %r1826, %r1810;
	not.b32 	%r1828, %r1810;
	and.b32  	%r1829, %r1818, %r1828;
	or.b32  	%r1830, %r1827, %r1829;
	add.s32 	%r1831, %r1628, %r1801;
	add.s32 	%r1832, %r1831, %r1830;
	add.s32 	%r1833, %r1832, 643717713;
	shf.l.wrap.b32 	%r1834, %r1833, %r1833, 14;
	add.s32 	%r1835, %r1834, %r1826;
	and.b32  	%r1836, %r1835, %r1818;
	not.b32 	%r1837, %r1818;
	and.b32  	%r1838, %r1826, %r1837;
	or.b32  	%r1839, %r1836, %r1838;
	add.s32 	%r1840, %r1515, %r1810;
	add.s32 	%r1841, %r1840, %r1839;
	add.s32 	%r1842, %r1841, -373897302;
	shf.l.wrap.b32 	%r1843, %r1842, %r1842, 20;
	add.s32 	%r1844, %r1843, %r1835;
	and.b32  	%r1845, %r1844, %r1826;
	not.b32 	%r1846, %r1826;
	and.b32  	%r1847, %r1835, %r1846;
	or.b32  	%r1848, %r1845, %r1847;
	add.s32 	%r1849, %r1565, %r1818;
	add.s32 	%r1850, %r1849, %r1848;
	add.s32 	%r1851, %r1850, -701558691;
	shf.l.wrap.b32 	%r1852, %r1851, %r1851, 5;
	add.s32 	%r1853, %r1852, %r1844;
	and.b32  	%r1854, %r1853, %r1835;
	not.b32 	%r1855, %r1835;
	and.b32  	%r1856, %r1844, %r1855;
	or.b32  	%r1857, %r1854, %r1856;
	add.s32 	%r1858, %r1620, %r1826;
	add.s32 	%r1859, %r1858, %r1857;
	add.s32 	%r1860, %r1859, 38016083;
	shf.l.wrap.b32 	%r1861, %r1860, %r1860, 9;
	add.s32 	%r1862, %r1861, %r1853;
	and.b32  	%r1863, %r1862, %r1844;
	not.b32 	%r1864, %r1844;
	and.b32  	%r1865, %r1853, %r1864;
	or.b32  	%r1866, %r1863, %r1865;
	add.s32 	%r1867, %r1662, %r1835;
	add.s32 	%r1868, %r1867, %r1866;
	add.s32 	%r1869, %r1868, -660478335;
	shf.l.wrap.b32 	%r1870, %r1869, %r1869, 14;
	add.s32 	%r1871, %r1870, %r1862;
	and.b32  	%r1872, %r1871, %r1853;
	not.b32 	%r1873, %r1853;
	and.b32  	%r1874, %r1862, %r1873;
	or.b32  	%r1875, %r1872, %r1874;
	add.s32 	%r1876, %r1557, %r1844;
	add.s32 	%r1877, %r1876, %r1875;
	add.s32 	%r1878, %r1877, -405537848;
	shf.l.wrap.b32 	%r1879, %r1878, %r1878, 20;
	add.s32 	%r1880, %r1879, %r1871;
	and.b32  	%r1881, %r1880, %r1862;
	not.b32 	%r1882, %r1862;
	and.b32  	%r1883, %r1871, %r1882;
	or.b32  	%r1884, %r1881, %r1883;
	add.s32 	%r1885, %r1607, %r1853;
	add.s32 	%r1886, %r1885, %r1884;
	add.s32 	%r1887, %r1886, 568446438;
	shf.l.wrap.b32 	%r1888, %r1887, %r1887, 5;
	add.s32 	%r1889, %r1888, %r1880;
	and.b32  	%r1890, %r1889, %r1871;
	not.b32 	%r1891, %r1871;
	and.b32  	%r1892, %r1880, %r1891;
	or.b32  	%r1893, %r1890, %r1892;
	add.s32 	%r1894, %r1650, %r1862;
	add.s32 	%r1895, %r1894, %r1893;
	add.s32 	%r1896, %r1895, -1019803690;
	shf.l.wrap.b32 	%r1897, %r1896, %r1896, 9;
	add.s32 	%r1898, %r1897, %r1889;
	and.b32  	%r1899, %r1898, %r1880;
	not.b32 	%r1900, %r1880;
	and.b32  	%r1901, %r1889, %r1900;
	or.b32  	%r1902, %r1899, %r1901;
	add.s32 	%r1903, %r1544, %r1871;
	add.s32 	%r1904, %r1903, %r1902;
	add.s32 	%r1905, %r1904, -187363961;
	shf.l.wrap.b32 	%r1906, %r1905, %r1905, 14;
	add.s32 	%r1907, %r1906, %r1898;
	and.b32  	%r1908, %r1907, %r1889;
	not.b32 	%r1909, %r1889;
	and.b32  	%r1910, %r1898, %r1909;
	or.b32  	%r1911, %r1908, %r1910;
	add.s32 	%r1912, %r1599, %r1880;
	add.s32 	%r1913, %r1912, %r1911;
	add.s32 	%r1914, %r1913, 1163531501;
	shf.l.wrap.b32 	%r1915, %r1914, %r1914, 20;
	add.s32 	%r1916, %r1915, %r1907;
	and.b32  	%r1917, %r1916, %r1898;
	not.b32 	%r1918, %r1898;
	and.b32  	%r1919, %r1907, %r1918;
	or.b32  	%r1920, %r1917, %r1919;
	add.s32 	%r1921, %r1649, %r1889;
	add.s32 	%r1922, %r1921, %r1920;
	add.s32 	%r1923, %r1922, -1444681467;
	shf.l.wrap.b32 	%r1924, %r1923, %r1923, 5;
	add.s32 	%r1925, %r1924, %r1916;
	and.b32  	%r1926, %r1925, %r1907;
	not.b32 	%r1927, %r1907;
	and.b32  	%r1928, %r1916, %r1927;
	or.b32  	%r1929, %r1926, %r1928;
	add.s32 	%r1930, %r1536, %r1898;
	add.s32 	%r1931, %r1930, %r1929;
	add.s32 	%r1932, %r1931, -51403784;
	shf.l.wrap.b32 	%r1933, %r1932, %r1932, 9;
	add.s32 	%r1934, %r1933, %r1925;
	and.b32  	%r1935, %r1934, %r1916;
	not.b32 	%r1936, %r1916;
	and.b32  	%r1937, %r1925, %r1936;
	or.b32  	%r1938, %r1935, %r1937;
	add.s32 	%r1939, %r1586, %r1907;
	add.s32 	%r1940, %r1939, %r1938;
	add.s32 	%r1941, %r1940, 1735328473;
	shf.l.wrap.b32 	%r1942, %r1941, %r1941, 14;
	add.s32 	%r1943, %r1942, %r1934;
	and.b32  	%r1944, %r1943, %r1925;
	not.b32 	%r1945, %r1925;
	and.b32  	%r1946, %r1934, %r1945;
	or.b32  	%r1947, %r1944, %r1946;
	add.s32 	%r1948, %r1641, %r1916;
	add.s32 	%r1949, %r1948, %r1947;
	add.s32 	%r1950, %r1949, -1926607734;
	shf.l.wrap.b32 	%r1951, %r1950, %r1950, 20;
	add.s32 	%r1952, %r1951, %r1943;
	xor.b32  	%r1953, %r1943, %r1934;
	xor.b32  	%r1954, %r1953, %r1952;
	add.s32 	%r1955, %r1565, %r1925;
	add.s32 	%r1956, %r1955, %r1954;
	add.s32 	%r1957, %r1956, -378558;
	shf.l.wrap.b32 	%r1958, %r1957, %r1957, 4;
	add.s32 	%r1959, %r1958, %r1952;
	xor.b32  	%r1960, %r1952, %r1943;
	xor.b32  	%r1961, %r1960, %r1959;
	add.s32 	%r1962, %r1599, %r1934;
	add.s32 	%r1963, %r1962, %r1961;
	add.s32 	%r1964, %r1963, -2022574463;
	shf.l.wrap.b32 	%r1965, %r1964, %r1964, 11;
	add.s32 	%r1966, %r1965, %r1959;
	xor.b32  	%r1967, %r1959, %r1952;
	xor.b32  	%r1968, %r1967, %r1966;
	add.s32 	%r1969, %r1628, %r1943;
	add.s32 	%r1970, %r1969, %r1968;
	add.s32 	%r1971, %r1970, 1839030562;
	shf.l.wrap.b32 	%r1972, %r1971, %r1971, 16;
	add.s32 	%r1973, %r1972, %r1966;
	xor.b32  	%r1974, %r1966, %r1959;
	xor.b32  	%r1975, %r1974, %r1973;
	add.s32 	%r1976, %r1650, %r1952;
	add.s32 	%r1977, %r1976, %r1975;
	add.s32 	%r1978, %r1977, -35309556;
	shf.l.wrap.b32 	%r1979, %r1978, %r1978, 23;
	add.s32 	%r1980, %r1979, %r1973;
	xor.b32  	%r1981, %r1973, %r1966;
	xor.b32  	%r1982, %r1981, %r1980;
	add.s32 	%r1983, %r1523, %r1959;
	add.s32 	%r1984, %r1983, %r1982;
	add.s32 	%r1985, %r1984, -1530992060;
	shf.l.wrap.b32 	%r1986, %r1985, %r1985, 4;
	add.s32 	%r1987, %r1986, %r1980;
	xor.b32  	%r1988, %r1980, %r1973;
	xor.b32  	%r1989, %r1988, %r1987;
	add.s32 	%r1990, %r1557, %r1966;
	add.s32 	%r1991, %r1990, %r1989;
	add.s32 	%r1992, %r1991, 1272893353;
	shf.l.wrap.b32 	%r1993, %r1992, %r1992, 11;
	add.s32 	%r1994, %r1993, %r1987;
	xor.b32  	%r1995, %r1987, %r1980;
	xor.b32  	%r1996, %r1995, %r1994;
	add.s32 	%r1997, %r1586, %r1973;
	add.s32 	%r1998, %r1997, %r1996;
	add.s32 	%r1999, %r1998, -155497632;
	shf.l.wrap.b32 	%r2000, %r1999, %r1999, 16;
	add.s32 	%r2001, %r2000, %r1994;
	xor.b32  	%r2002, %r1994, %r1987;
	xor.b32  	%r2003, %r2002, %r2001;
	add.s32 	%r2004, %r1620, %r1980;
	add.s32 	%r2005, %r2004, %r2003;
	add.s32 	%r2006, %r2005, -1094730640;
	shf.l.wrap.b32 	%r2007, %r2006, %r2006, 23;
	add.s32 	%r2008, %r2007, %r2001;
	xor.b32  	%r2009, %r2001, %r1994;
	xor.b32  	%r2010, %r2009, %r2008;
	add.s32 	%r2011, %r1649, %r1987;
	add.s32 	%r2012, %r2011, %r2010;
	add.s32 	%r2013, %r2012, 681279174;
	shf.l.wrap.b32 	%r2014, %r2013, %r2013, 4;
	add.s32 	%r2015, %r2014, %r2008;
	xor.b32  	%r2016, %r2008, %r2001;
	xor.b32  	%r2017, %r2016, %r2015;
	add.s32 	%r2018, %r1515, %r1994;
	add.s32 	%r2019, %r2018, %r2017;
	add.s32 	%r2020, %r2019, -358537222;
	shf.l.wrap.b32 	%r2021, %r2020, %r2020, 11;
	add.s32 	%r2022, %r2021, %r2015;
	xor.b32  	%r2023, %r2015, %r2008;
	xor.b32  	%r2024, %r2023, %r2022;
	add.s32 	%r2025, %r1544, %r2001;
	add.s32 	%r2026, %r2025, %r2024;
	add.s32 	%r2027, %r2026, -722521979;
	shf.l.wrap.b32 	%r2028, %r2027, %r2027, 16;
	add.s32 	%r2029, %r2028, %r2022;
	xor.b32  	%r2030, %r2022, %r2015;
	xor.b32  	%r2031, %r2030, %r2029;
	add.s32 	%r2032, %r1578, %r2008;
	add.s32 	%r2033, %r2032, %r2031;
	add.s32 	%r2034, %r2033, 76029189;
	shf.l.wrap.b32 	%r2035, %r2034, %r2034, 23;
	add.s32 	%r2036, %r2035, %r2029;
	xor.b32  	%r2037, %r2029, %r2022;
	xor.b32  	%r2038, %r2037, %r2036;
	add.s32 	%r2039, %r1607, %r2015;
	add.s32 	%r2040, %r2039, %r2038;
	add.s32 	%r2041, %r2040, -640364487;
	shf.l.wrap.b32 	%r2042, %r2041, %r2041, 4;
	add.s32 	%r2043, %r2042, %r2036;
	xor.b32  	%r2044, %r2036, %r2029;
	xor.b32  	%r2045, %r2044, %r2043;
	add.s32 	%r2046, %r1641, %r2022;
	add.s32 	%r2047, %r2046, %r2045;
	add.s32 	%r2048, %r2047, -421815835;
	shf.l.wrap.b32 	%r2049, %r2048, %r2048, 11;
	add.s32 	%r2050, %r2049, %r2043;
	xor.b32  	%r2051, %r2043, %r2036;
	xor.b32  	%r2052, %r2051, %r2050;
	add.s32 	%r2053, %r1662, %r2029;
	add.s32 	%r2054, %r2053, %r2052;
	add.s32 	%r2055, %r2054, 530742520;
	shf.l.wrap.b32 	%r2056, %r2055, %r2055, 16;
	add.s32 	%r2057, %r2056, %r2050;
	xor.b32  	%r2058, %r2050, %r2043;
	xor.b32  	%r2059, %r2058, %r2057;
	add.s32 	%r2060, %r1536, %r2036;
	add.s32 	%r2061, %r2060, %r2059;
	add.s32 	%r2062, %r2061, -995338651;
	shf.l.wrap.b32 	%r2063, %r2062, %r2062, 23;
	add.s32 	%r2064, %r2063, %r2057;
	not.b32 	%r2065, %r2050;
	or.b32  	%r2066, %r2064, %r2065;
	xor.b32  	%r2067, %r2066, %r2057;
	add.s32 	%r2068, %r1515, %r2043;
	add.s32 	%r2069, %r2068, %r2067;
	add.s32 	%r2070, %r2069, -198630844;
	shf.l.wrap.b32 	%r2071, %r2070, %r2070, 6;
	add.s32 	%r2072, %r2071, %r2064;
	not.b32 	%r2073, %r2057;
	or.b32  	%r2074, %r2072, %r2073;
	xor.b32  	%r2075, %r2074, %r2064;
	add.s32 	%r2076, %r1586, %r2050;
	add.s32 	%r2077, %r2076, %r2075;
	add.s32 	%r2078, %r2077, 1126891415;
	shf.l.wrap.b32 	%r2079, %r2078, %r2078, 10;
	add.s32 	%r2080, %r2079, %r2072;
	not.b32 	%r2081, %r2064;
	or.b32  	%r2082, %r2080, %r2081;
	xor.b32  	%r2083, %r2082, %r2072;
	add.s32 	%r2084, %r1650, %r2057;
	add.s32 	%r2085, %r2084, %r2083;
	add.s32 	%r2086, %r2085, -1416354905;
	shf.l.wrap.b32 	%r2087, %r2086, %r2086, 15;
	add.s32 	%r2088, %r2087, %r2080;
	not.b32 	%r2089, %r2072;
	or.b32  	%r2090, %r2088, %r2089;
	xor.b32  	%r2091, %r2090, %r2080;
	add.s32 	%r2092, %r1565, %r2064;
	add.s32 	%r2093, %r2092, %r2091;
	add.s32 	%r2094, %r2093, -57434055;
	shf.l.wrap.b32 	%r2095, %r2094, %r2094, 21;
	add.s32 	%r2096, %r2095, %r2088;
	not.b32 	%r2097, %r2080;
	or.b32  	%r2098, %r2096, %r2097;
	xor.b32  	%r2099, %r2098, %r2088;
	add.s32 	%r2100, %r1641, %r2072;
	add.s32 	%r2101, %r2100, %r2099;
	add.s32 	%r2102, %r2101, 1700485571;
	shf.l.wrap.b32 	%r2103, %r2102, %r2102, 6;
	add.s32 	%r2104, %r2103, %r2096;
	not.b32 	%r2105, %r2088;
	or.b32  	%r2106, %r2104, %r2105;
	xor.b32  	%r2107, %r2106, %r2096;
	add.s32 	%r2108, %r1544, %r2080;
	add.s32 	%r2109, %r2108, %r2107;
	add.s32 	%r2110, %r2109, -1894986606;
	shf.l.wrap.b32 	%r2111, %r2110, %r2110, 10;
	add.s32 	%r2112, %r2111, %r2104;
	not.b32 	%r2113, %r2096;
	or.b32  	%r2114, %r2112, %r2113;
	xor.b32  	%r2115, %r2114, %r2104;
	add.s32 	%r2116, %r1620, %r2088;
	add.s32 	%r2117, %r2116, %r2115;
	add.s32 	%r2118, %r2117, -1051523;
	shf.l.wrap.b32 	%r2119, %r2118, %r2118, 15;
	add.s32 	%r2120, %r2119, %r2112;
	not.b32 	%r2121, %r2104;
	or.b32  	%r2122, %r2120, %r2121;
	xor.b32  	%r2123, %r2122, %r2112;
	add.s32 	%r2124, %r1523, %r2096;
	add.s32 	%r2125, %r2124, %r2123;
	add.s32 	%r2126, %r2125, -2054922799;
	shf.l.wrap.b32 	%r2127, %r2126, %r2126, 21;
	add.s32 	%r2128, %r2127, %r2120;
	not.b32 	%r2129, %r2112;
	or.b32  	%r2130, %r2128, %r2129;
	xor.b32  	%r2131, %r2130, %r2120;
	add.s32 	%r2132, %r1599, %r2104;
	add.s32 	%r2133, %r2132, %r2131;
	add.s32 	%r2134, %r2133, 1873313359;
	shf.l.wrap.b32 	%r2135, %r2134, %r2134, 6;
	add.s32 	%r2136, %r2135, %r2128;
	not.b32 	%r2137, %r2120;
	or.b32  	%r2138, %r2136, %r2137;
	xor.b32  	%r2139, %r2138, %r2128;
	add.s32 	%r2140, %r1662, %r2112;
	add.s32 	%r2141, %r2140, %r2139;
	add.s32 	%r2142, %r2141, -30611744;
	shf.l.wrap.b32 	%r2143, %r2142, %r2142, 10;
	add.s32 	%r2144, %r2143, %r2136;
	not.b32 	%r2145, %r2128;
	or.b32  	%r2146, %r2144, %r2145;
	xor.b32  	%r2147, %r2146, %r2136;
	add.s32 	%r2148, %r1578, %r2120;
	add.s32 	%r2149, %r2148, %r2147;
	add.s32 	%r2150, %r2149, -1560198380;
	shf.l.wrap.b32 	%r2151, %r2150, %r2150, 15;
	add.s32 	%r2152, %r2151, %r2144;
	not.b32 	%r2153, %r2136;
	or.b32  	%r2154, %r2152, %r2153;
	xor.b32  	%r2155, %r2154, %r2144;
	add.s32 	%r2156, %r1649, %r2128;
	add.s32 	%r2157, %r2156, %r2155;
	add.s32 	%r2158, %r2157, 1309151649;
	shf.l.wrap.b32 	%r2159, %r2158, %r2158, 21;
	add.s32 	%r2160, %r2159, %r2152;
	not.b32 	%r2161, %r2144;
	or.b32  	%r2162, %r2160, %r2161;
	xor.b32  	%r2163, %r2162, %r2152;
	add.s32 	%r2164, %r1557, %r2136;
	add.s32 	%r2165, %r2164, %r2163;
	add.s32 	%r2166, %r2165, -145523070;
	shf.l.wrap.b32 	%r2167, %r2166, %r2166, 6;
	add.s32 	%r2168, %r2167, %r2160;
	not.b32 	%r2169, %r2152;
	or.b32  	%r2170, %r2168, %r2169;
	xor.b32  	%r2171, %r2170, %r2160;
	add.s32 	%r2172, %r1628, %r2144;
	add.s32 	%r2173, %r2172, %r2171;
	add.s32 	%r2174, %r2173, -1120210379;
	shf.l.wrap.b32 	%r2175, %r2174, %r2174, 10;
	add.s32 	%r2176, %r2175, %r2168;
	not.b32 	%r2177, %r2160;
	or.b32  	%r2178, %r2176, %r2177;
	xor.b32  	%r2179, %r2178, %r2168;
	add.s32 	%r2180, %r1536, %r2152;
	add.s32 	%r2181, %r2180, %r2179;
	add.s32 	%r2182, %r2181, 718787259;
	shf.l.wrap.b32 	%r2183, %r2182, %r2182, 15;
	add.s32 	%r2184, %r2183, %r2176;
	not.b32 	%r2185, %r2168;
	or.b32  	%r2186, %r2184, %r2185;
	xor.b32  	%r2187, %r2186, %r2176;
	add.s32 	%r2188, %r1607, %r2160;
	add.s32 	%r2189, %r2188, %r2187;
	add.s32 	%r2190, %r2189, -343485551;
	shf.l.wrap.b32 	%r2191, %r2190, %r2190, 21;
	add.s32 	%r2192, %r2168, %r1663;
	add.s32 	%r2193, %r2184, %r1664;
	add.s32 	%r2194, %r2193, %r2191;
	add.s32 	%r2195, %r2184, %r1665;
	add.s32 	%r2196, %r2176, %r1666;
	cvt.u16.u32 	%rs1, %r2192;
	cvt.u16.u32 	%rs2, %r2194;
	cvt.u16.u32 	%rs3, %r2195;
	cvt.u16.u32 	%rs4, %r2196;
	shr.u32 	%r2197, %r2192, 8;
	cvt.u16.u32 	%rs5, %r2197;
	shr.u32 	%r2198, %r2194, 8;
	cvt.u16.u32 	%rs6, %r2198;
	shr.u32 	%r2199, %r2195, 8;
	cvt.u16.u32 	%rs7, %r2199;
	shr.u32 	%r2200, %r2196, 8;
	cvt.u16.u32 	%rs8, %r2200;
	{ .reg .b16 tmp; mov.b32 {tmp, %rs9}, %r2192; }
	{ .reg .b16 tmp; mov.b32 {tmp, %rs10}, %r2194; }
	{ .reg .b16 tmp; mov.b32 {tmp, %rs11}, %r2195; }
	{ .reg .b16 tmp; mov.b32 {tmp, %rs12}, %r2196; }
	shr.u32 	%r2201, %r2192, 24;
	cvt.u16.u32 	%rs13, %r2201;
	shr.u32 	%r2202, %r2194, 24;
	cvt.u16.u32 	%rs14, %r2202;
	shr.u32 	%r2203, %r2195, 24;
	cvt.u16.u32 	%rs15, %r2203;
	shr.u32 	%r2204, %r2196, 24;
	cvt.u16.u32 	%rs16, %r2204;
	st.local.v4.b32 	[%rd3], {%r2192, %r2194, %r2195, %r2196};
	setp.lt.s32 	%p36, %r44, 1;
	@%p36 bra 	$L__BB0_57;
	ld.param.u64 	%rd130, [_Z21cuda_md5_miner_kernelPKciS0_ilPhPlPil_param_2];
	cvta.to.global.u64 	%rd62, %rd130;
	mov.b32 	%r2237, 0;
	bra.uni 	$L__BB0_56;
$L__BB0_55:
	add.s32 	%r2237, %r2237, 1;
	setp.eq.s32 	%p39, %r2237, %r44;
	@%p39 bra 	$L__BB0_57;
$L__BB0_56:
	cvt.u64.u32 	%rd123, %r2237;
	add.s64 	%rd124, %rd62, %rd123;
	ld.global.s8 	%r2206, [%rd124];
	shr.u32 	%r2207, %r2237, 1;
	cvt.u64.u32 	%rd125, %r2207;
	add.s64 	%rd126, %rd3, %rd125;
	ld.local.u8 	%r2208, [%rd126];
	shl.b32 	%r2209, %r2237, 2;
	not.b32 	%r2210, %r2209;
	and.b32  	%r2211, %r2210, 4;
	shr.u32 	%r2212, %r2208, %r2211;
	and.b32  	%r2213, %r2212, 14;
	setp.lt.u32 	%p37, %r2213, 10;
	and.b32  	%r2214, %r2212, 15;
	selp.b32 	%r2215, 48, 87, %p37;
	add.s32 	%r2216, %r2215, %r2214;
	setp.eq.s32 	%p38, %r2216, %r2206;
	@%p38 bra 	$L__BB0_55;
	bra.uni 	$L__BB0_59;
$L__BB0_57:
	cvta.to.global.u64 	%rd127, %rd67;
	atom.relaxed.global.cas.b32 	%r2217, [%rd127], 0, 1;
	setp.ne.s32 	%p40, %r2217, 0;
	@%p40 bra 	$L__BB0_59;
	ld.param.u64 	%rd132, [_Z21cuda_md5_miner_kernelPKciS0_ilPhPlPil_param_6];
	ld.param.u64 	%rd131, [_Z21cuda_md5_miner_kernelPKciS0_ilPhPlPil_param_5];
	cvta.to.global.u64 	%rd128, %rd131;
	cvta.to.global.u64 	%rd129, %rd132;
	st.global.u64 	[%rd129], %rd6;
	st.global.u8 	[%rd128], %rs1;
	st.global.u8 	[%rd128+1], %rs5;
	st.global.u8 	[%rd128+2], %rs9;
	st.global.u8 	[%rd128+3], %rs13;
	st.global.u8 	[%rd128+4], %rs2;
	st.global.u8 	[%rd128+5], %rs6;
	st.global.u8 	[%rd128+6], %rs10;
	st.global.u8 	[%rd128+7], %rs14;
	st.global.u8 	[%rd128+8], %rs3;
	st.global.u8 	[%rd128+9], %rs7;
	st.global.u8 	[%rd128+10], %rs11;
	st.global.u8 	[%rd128+11], %rs15;
	st.global.u8 	[%rd128+12], %rs4;
	st.global.u8 	[%rd128+13], %rs8;
	st.global.u8 	[%rd128+14], %rs12;
	st.global.u8 	[%rd128+15], %rs16;
$L__BB0_59:
	ret;

}


// ===== COMPILED SASS (sm_100) =====

	.target	sm_100

	.elftype	@"ET_EXEC"


//--------------------- .note.nv.tkinfo           --------------------------
	.section	.note.nv.tkinfo,"",@"SHT_NOTE"
	.sectionflags	@"SHF_NOTE_NV_TKINFO"
	.tkinfo
        /*0018*/ 	.word	0x00000002
        /*0030*/ 	.string	""
        /*0030*/ 	.string	"ptxas"
        /*0030*/ 	.string	"Cuda compilation tools, release 13.0, V13.0.88"
        /*0030*/ 	.string	"Build cuda_13.0.r13.0/compiler.36424714_0"
        /*0030*/ 	.string	"-arch sm_100 -m 64 "



//--------------------- .note.nv.cuinfo           --------------------------
	.section	.note.nv.cuinfo,"",@"SHT_NOTE"
	.sectionflags	@"SHF_NOTE_NV_CUINFO"
        /*0018*/ 	.short	0x0002
        /*001a*/ 	.short	0x0064
        /*001c*/ 	.short	0x0082
	.zero		2


//--------------------- .nv.info                  --------------------------
	.section	.nv.info,"",@"SHT_CUDA_INFO"
	.align	4


	//----- nvinfo : EIATTR_REGCOUNT
	.align		4
        /*0000*/ 	.byte	0x04, 0x2f
        /*0002*/ 	.short	(.L_1 - .L_0)
	.align		4
.L_0:
        /*0004*/ 	.word	index@(_Z21cuda_md5_miner_kernelPKciS0_ilPhPlPil)
        /*0008*/ 	.word	0x00000027


	//----- nvinfo : EIATTR_FRAME_SIZE
	.align		4
.L_1:
        /*000c*/ 	.byte	0x04, 0x11
        /*000e*/ 	.short	(.L_3 - .L_2)
	.align		4
.L_2:
        /*0010*/ 	.word	index@(_Z21cuda_md5_miner_kernelPKciS0_ilPhPlPil)
        /*0014*/ 	.word	0x00000100


	//----- nvinfo : EIATTR_MIN_STACK_SIZE
	.align		4
.L_3:
        /*0018*/ 	.byte	0x04, 0x12
        /*001a*/ 	.short	(.L_5 - .L_4)
	.align		4
.L_4:
        /*001c*/ 	.word	index@(_Z21cuda_md5_miner_kernelPKciS0_ilPhPlPil)
        /*0020*/ 	.word	0x00000100
.L_5:


//--------------------- .nv.compat                --------------------------
	.section	.nv.compat,"",@"SHT_CUDA_COMPAT_INFO"
	.align	4
        /*0000*/ 	.byte	0x02, 0x09, 0x00, 0x00, 0x02, 0x02, 0x01, 0x00, 0x02, 0x05, 0x05, 0x00, 0x03, 0x07, 0x01, 0x01
        /*0010*/ 	.byte	0x02, 0x03, 0x00, 0x00, 0x02, 0x06, 0x01, 0x00, 0x04, 0x0b, 0x08, 0x00, 0x09, 0x00, 0x00, 0x00
        /*0020*/ 	.byte	0x00, 0x00, 0x00, 0x00


//--------------------- .nv.info._Z21cuda_md5_miner_kernelPKciS0_ilPhPlPil --------------------------
	.section	.nv.info._Z21cuda_md5_miner_kernelPKciS0_ilPhPlPil,"",@"SHT_CUDA_INFO"
	.sectionflags	@""
	.align	4


	//----- nvinfo : EIATTR_CUDA_API_VERSION
	.align		4
        /*0000*/ 	.byte	0x04, 0x37
        /*0002*/ 	.short	(.L_7 - .L_6)
.L_6:
        /*0004*/ 	.word	0x00000082


	//----- nvinfo : EIATTR_KPARAM_INFO
	.align		4
.L_7:
        /*0008*/ 	.byte	0x04, 0x17
        /*000a*/ 	.short	(.L_9 - .L_8)
.L_8:
        /*000c*/ 	.word	0x00000000
        /*0010*/ 	.short	0x0008
        /*0012*/ 	.short	0x0040
        /*0014*/ 	.byte	0x00, 0xf0, 0x21, 0x00


	//----- nvinfo : EIATTR_KPARAM_INFO
	.align		4
.L_9:
        /*0018*/ 	.byte	0x04, 0x17
        /*001a*/ 	.short	(.L_11 - .L_10)
.L_10:
        /*001c*/ 	.word	0x00000000
        /*0020*/ 	.short	0x0007
        /*0022*/ 	.short	0x0038
        /*0024*/ 	.byte	0x00, 0xf5, 0x21, 0x00


	//----- nvinfo : EIATTR_KPARAM_INFO
	.align		4
.L_11:
        /*0028*/ 	.byte	0x04, 0x17
        /*002a*/ 	.short	(.L_13 - .L_12)
.L_12:
        /*002c*/ 	.word	0x00000000
        /*0030*/ 	.short	0x0006
        /*0032*/ 	.short	0x0030
        /*0034*/ 	.byte	0x00, 0xf5, 0x21, 0x00


	//----- nvinfo : EIATTR_KPARAM_INFO
	.align		4
.L_13:
        /*0038*/ 	.byte	0x04, 0x17
        /*003a*/ 	.short	(.L_15 - .L_14)
.L_14:
        /*003c*/ 	.word	0x00000000
        /*0040*/ 	.short	0x0005
        /*0042*/ 	.short	0x0028
        /*0044*/ 	.byte	0x00, 0xf5, 0x21, 0x00


	//----- nvinfo : EIATTR_KPARAM_INFO
	.align		4
.L_15:
        /*0048*/ 	.byte	0x04, 0x17
        /*004a*/ 	.short	(.L_17 - .L_16)
.L_16:
        /*004c*/ 	.word	0x00000000
        /*0050*/ 	.short	0x0004
        /*0052*/ 	.short	0x0020
        /*0054*/ 	.byte	0x00, 0xf0, 0x21, 0x00


	//----- nvinfo : EIATTR_KPARAM_INFO
	.align		4
.L_17:
        /*0058*/ 	.byte	0x04, 0x17
        /*005a*/ 	.short	(.L_19 - .L_18)
.L_18:
        /*005c*/ 	.word	0x00000000
        /*0060*/ 	.short	0x0003
        /*0062*/ 	.short	0x0018
        /*0064*/ 	.byte	0x00, 0xf0, 0x11, 0x00


	//----- nvinfo : EIATTR_KPARAM_INFO
	.align		4
.L_19:
        /*0068*/ 	.byte	0x04, 0x17
        /*006a*/ 	.short	(.L_21 - .L_20)
.L_20:
        /*006c*/ 	.word	0x00000000
        /*0070*/ 	.short	0x0002
        /*0072*/ 	.short	0x0010
        /*0074*/ 	.byte	0x00, 0xf5, 0x21, 0x00


	//----- nvinfo : EIATTR_KPARAM_INFO
	.align		4
.L_21:
        /*0078*/ 	.byte	0x04, 0x17
        /*007a*/ 	.short	(.L_23 - .L_22)
.L_22:
        /*007c*/ 	.word	0x00000000
        /*0080*/ 	.short	0x0001
        /*0082*/ 	.short	0x0008
        /*0084*/ 	.byte	0x00, 0xf0, 0x11, 0x00


	//----- nvinfo : EIATTR_KPARAM_INFO
	.align		4
.L_23:
        /*0088*/ 	.byte	0x04, 0x17
        /*008a*/ 	.short	(.L_25 - .L_24)
.L_24:
        /*008c*/ 	.word	0x00000000
        /*0090*/ 	.short	0x0000
        /*0092*/ 	.short	0x0000
        /*0094*/ 	.byte	0x00, 0xf5, 0x21, 0x00


	//----- nvinfo : EIATTR_SPARSE_MMA_MASK
	.align		4
.L_25:
        /*0098*/ 	.byte	0x03, 0x50
        /*009a*/ 	.short	0x0000


	//----- nvinfo : EIATTR_MAXREG_COUNT
	.align		4
        /*009c*/ 	.byte	0x03, 0x1b
        /*009e*/ 	.short	0x00ff


	//----- nvinfo : EIATTR_MERCURY_ISA_VERSION
	.align		4
        /*00a0*/ 	.byte	0x03, 0x5f
        /*00a2*/ 	.short	0x0101


	//----- nvinfo : EIATTR_VRC_CTA_INIT_COUNT
	.align		4
        /*00a4*/ 	.byte	0x02, 0x4a
	.zero		1
	.zero		1


	//----- nvinfo : EIATTR_EXIT_INSTR_OFFSETS
	.align		4
        /*00a8*/ 	.byte	0x04, 0x1c
        /*00aa*/ 	.short	(.L_27 - .L_26)


	//   ....[0]....
.L_26:
        /*00ac*/ 	.word	0x00000090


	//   ....[1]....
        /*00b0*/ 	.word	0x00006410


	//   ....[2]....
        /*00b4*/ 	.word	0x000064a0


	//   ....[3]....
        /*00b8*/ 	.word	0x000065e0


	//----- nvinfo : EIATTR_CRS_STACK_SIZE
	.align		4
.L_27:
        /*00bc*/ 	.byte	0x04, 0x1e
        /*00be*/ 	.short	(.L_29 - .L_28)
.L_28:
        /*00c0*/ 	.word	0x00000000


	//----- nvinfo : EIATTR_CBANK_PARAM_SIZE
	.align		4
.L_29:
        /*00c4*/ 	.byte	0x03, 0x19
        /*00c6*/ 	.short	0x0048


	//----- nvinfo : EIATTR_PARAM_CBANK
	.align		4
        /*00c8*/ 	.byte	0x04, 0x0a
        /*00ca*/ 	.short	(.L_31 - .L_30)
	.align		4
.L_30:
        /*00cc*/ 	.word	index@(.nv.constant0._Z21cuda_md5_miner_kernelPKciS0_ilPhPlPil)
        /*00d0*/ 	.short	0x0380
        /*00d2*/ 	.short	0x0048


	//----- nvinfo : EIATTR_SW_WAR
	.align		4
.L_31:
        /*00d4*/ 	.byte	0x04, 0x36
        /*00d6*/ 	.short	(.L_33 - .L_32)
.L_32:
        /*00d8*/ 	.word	0x00000008
.L_33:


//--------------------- .nv.callgraph             --------------------------
	.section	.nv.callgraph,"",@"SHT_CUDA_CALLGRAPH"
	.align	4
	.sectionentsize	8
	.align		4
        /*0000*/ 	.word	0x00000000
	.align		4
        /*0004*/ 	.word	0xffffffff
	.align		4
        /*0008*/ 	.word	0x00000000
	.align		4
        /*000c*/ 	.word	0xfffffffe
	.align		4
        /*0010*/ 	.word	0x00000000
	.align		4
        /*0014*/ 	.word	0xfffffffd
	.align		4
        /*0018*/ 	.word	0x00000000
	.align		4
        /*001c*/ 	.word	0xfffffffc


//--------------------- .text._Z21cuda_md5_miner_kernelPKciS0_ilPhPlPil --------------------------
	.section	.text._Z21cuda_md5_miner_kernelPKciS0_ilPhPlPil,"ax",@progbits
	.align	128
        .global         _Z21cuda_md5_miner_kernelPKciS0_ilPhPlPil
        .type           _Z21cuda_md5_miner_kernelPKciS0_ilPhPlPil,@function
        .size           _Z21cuda_md5_miner_kernelPKciS0_ilPhPlPil,(.L_x_39 - _Z21cuda_md5_miner_kernelPKciS0_ilPhPlPil)
        .other          _Z21cuda_md5_miner_kernelPKciS0_ilPhPlPil,@"STO_CUDA_ENTRY STV_DEFAULT"
_Z21cuda_md5_miner_kernelPKciS0_ilPhPlPil:
.text._Z21cuda_md5_miner_kernelPKciS0_ilPhPlPil:
[----:B------:R-:W0:Y:S01]  /*0000*/  LDC R1, c[0x0][0x37c] ;  /* 0x0000df00ff017b82 */ /* 0x000e220000000800 */
[----:B------:R-:W1:Y:S07]  /*0010*/  S2R R3, SR_TID.X ;  /* 0x0000000000037919 */ /* 0x000e6e0000002100 */
[----:B------:R-:W1:Y:S01]  /*0020*/  S2UR UR4, SR_CTAID.X ;  /* 0x00000000000479c3 */ /* 0x000e620000002500 */
[----:B------:R-:W2:Y:S01]  /*0030*/  LDCU.64 UR6, c[0x0][0x3c0] ;  /* 0x00007800ff0677ac */ /* 0x000ea20008000a00 */
[----:B0-----:R-:W-:-:S06]  /*0040*/  VIADD R1, R1, 0xffffff00 ;  /* 0xffffff0001017836 */ /* 0x001fcc0000000000 */
[----:B------:R-:W1:Y:S02]  /*0050*/  LDC R28, c[0x0][0x360] ;  /* 0x0000d800ff1c7b82 */ /* 0x000e640000000800 */
[----:B-1----:R-:W-:-:S05]  /*0060*/  IMAD R28, R28, UR4, R3 ;  /* 0x000000041c1c7c24 */ /* 0x002fca000f8e0203 */
[----:B--2---:R-:W-:-:S04]  /*0070*/  ISETP.GE.U32.AND P0, PT, R28, UR6, PT ;  /* 0x000000061c007c0c */ /* 0x004fc8000bf06070 */
[----:B------:R-:W-:-:S13]  /*0080*/  ISETP.GE.AND.EX P0, PT, RZ, UR7, PT, P0 ;  /* 0x00000007ff007c0c */ /* 0x000fda000bf06300 */
[----:B------:R-:W-:Y:S05]  /*0090*/  @P0 EXIT ;  /* 0x000000000000094d */ /* 0x000fea0003800000 */
[----:B------:R-:W0:Y:S01]  /*00a0*/  LDCU UR6, c[0x0][0x388] ;  /* 0x00007100ff0677ac */ /* 0x000e220008000800 */
[----:B------:R-:W1:Y:S01]  /*00b0*/  LDCU.64 UR4, c[0x0][0x3a0] ;  /* 0x00007400ff0477ac */ /* 0x000e620008000a00 */
[----:B------:R-:W2:Y:S01]  /*00c0*/  LDCU UR7, c[0x0][0x388] ;  /* 0x00007100ff0777ac */ /* 0x000ea20008000800 */
[----:B------:R-:W3:Y:S01]  /*00d0*/  LDCU.64 UR10, c[0x0][0x358] ;  /* 0x00006b00ff0a77ac */ /* 0x000ee20008000a00 */
[----:B0-----:R-:W-:Y:S01]  /*00e0*/  UISETP.GE.AND UP0, UPT, UR6, 0x1, UPT ;  /* 0x000000010600788c */ /* 0x001fe2000bf06270 */
[----:B-1----:R-:W-:Y:S01]  /*00f0*/  IADD3 R28, P0, PT, R28, UR4, RZ ;  /* 0x000000041c1c7c10 */ /* 0x002fe2000ff1e0ff */
[----:B--2---:R-:W-:-:S04]  /*0100*/  IMAD.U32 R0, RZ, RZ, UR7 ;  /* 0x00000007ff007e24 */ /* 0x004fc8000f8e00ff */
[----:B------:R-:W-:-:S03]  /*0110*/  IMAD.X R29, RZ, RZ, UR5, P0 ;  /* 0x00000005ff1d7e24 */ /* 0x000fc600080e06ff */
[----:B---3--:R-:W-:Y:S05]  /*0120*/  BRA.U !UP0, `(.L_x_0) ;  /* 0x0000000508b47547 */ /* 0x008fea000b800000 */
[----:B------:R-:W-:Y:S01]  /*0130*/  UISETP.GE.U32.AND UP1, UPT, UR6, 0x10, UPT ;  /* 0x000000100600788c */ /* 0x000fe2000bf26070 */
[----:B------:R-:W-:Y:S01]  /*0140*/  IMAD.MOV.U32 R2, RZ, RZ, RZ ;  /* 0x000000ffff027224 */ /* 0x000fe200078e00ff */
[----:B------:R-:W-:-:S04]  /*0150*/  ULOP3.LUT UR7, UR6, 0xf, URZ, 0xc0, !UPT ;  /* 0x0000000f06077892 */ /* 0x000fc8000f8ec0ff */
[----:B------:R-:W-:-:S03]  /*0160*/  UISETP.NE.AND UP0, UPT, UR7, URZ, UPT ;  /* 0x000000ff0700728c */ /* 0x000fc6000bf05270 */
[----:B------:R-:W-:Y:S08]  /*0170*/  BRA.U !UP1, `(.L_x_1) ;  /* 0x0000000109b07547 */ /* 0x000ff0000b800000 */
[----:B------:R-:W0:Y:S01]  /*0180*/  LDCU.64 UR4, c[0x0][0x380] ;  /* 0x00007000ff0477ac */ /* 0x000e220008000a00 */
[----:B------:R-:W-:Y:S01]  /*0190*/  IMAD.MOV.U32 R3, RZ, RZ, R1 ;  /* 0x000000ffff037224 */ /* 0x000fe200078e0001 */
[----:B------:R-:W-:-:S04]  /*01a0*/  ULOP3.LUT UR8, UR6, 0x7ffffff0, URZ, 0xc0, !UPT ;  /* 0x7ffffff006087892 */ /* 0x000fc8000f8ec0ff */
[----:B------:R-:W-:Y:S02]  /*01b0*/  UIADD3 UR9, UPT, UPT, -UR8, URZ, URZ ;  /* 0x000000ff08097290 */ /* 0x000fe4000fffe1ff */
[----:B------:R-:W-:Y:S01]  /*01c0*/  IMAD.U32 R2, RZ, RZ, UR8 ;  /* 0x00000008ff027e24 */ /* 0x000fe2000f8e00ff */
[----:B0-----:R-:W-:-:S04]  /*01d0*/  UIADD3 UR4, UP1, UPT, UR4, 0x7, URZ ;  /* 0x0000000704047890 */ /* 0x001fc8000ff3e0ff */
[----:B------:R-:W-:Y:S02]  /*01e0*/  UIADD3.X UR5, UPT, UPT, URZ, UR5, URZ, UP1, !UPT ;  /* 0x00000005ff057290 */ /* 0x000fe40008ffe4ff */
[----:B------:R-:W-:-:S04]  /*01f0*/  IMAD.U32 R4, RZ, RZ, UR4 ;  /* 0x00000004ff047e24 */ /* 0x000fc8000f8e00ff */
[----:B------:R-:W-:-:S07]  /*0200*/  IMAD.U32 R5, RZ, RZ, UR5 ;  /* 0x00000005ff057e24 */ /* 0x000fce000f8e00ff */
.L_x_2:
[----:B------:R-:W2:Y:S04]  /*0210*/  LDG.E.U8 R6, desc[UR10][R4.64+0x8] ;  /* 0x0000080a04067981 */ /* 0x000ea8000c1e1100 */
[----:B------:R-:W2:Y:S04]  /*0220*/  LDG.E.U8 R7, desc[UR10][R4.64+0x7] ;  /* 0x0000070a04077981 */ /* 0x000ea8000c1e1100 */
[----:B------:R-:W3:Y:S04]  /*0230*/  LDG.E.U8 R8, desc[UR10][R4.64+0x6] ;  /* 0x0000060a04087981 */ /* 0x000ee8000c1e1100 */
[----:B------:R-:W3:Y:S04]  /*0240*/  LDG.E.U8 R9, desc[UR10][R4.64+0x5] ;  /* 0x0000050a04097981 */ /* 0x000ee8000c1e1100 */
[----:B------:R-:W4:Y:S04]  /*0250*/  LDG.E.U8 R10, desc[UR10][R4.64+0x4] ;  /* 0x0000040a040a7981 */ /* 0x000f28000c1e1100 */
[----:B------:R-:W4:Y:S04]  /*0260*/  LDG.E.U8 R11, desc[UR10][R4.64+0x3] ;  /* 0x0000030a040b7981 */ /* 0x000f28000c1e1100 */
[----:B------:R-:W5:Y:S04]  /*0270*/  LDG.E.U8 R12, desc[UR10][R4.64+0x2] ;  /* 0x0000020a040c7981 */ /* 0x000f68000c1e1100 */
        /* <DEDUP_REMOVED lines=8> */
[----:B------:R0:W5:Y:S01]  /*0300*/  LDG.E.U8 R21, desc[UR10][R4.64+-0x7] ;  /* 0xfffff90a04157981 */ /* 0x000162000c1e1100 */
[----:B------:R-:W-:-:S04]  /*0310*/  UIADD3 UR9, UPT, UPT, UR9, 0x10, URZ ;  /* 0x0000001009097890 */ /* 0x000fc8000fffe0ff */
[----:B------:R-:W-:Y:S01]  /*0320*/  UISETP.NE.AND UP1, UPT, UR9, URZ, UPT ;  /* 0x000000ff0900728c */ /* 0x000fe2000bf25270 */
[----:B0-----:R-:W-:-:S05]  /*0330*/  IADD3 R4, P0, PT, R4, 0x10, RZ ;  /* 0x0000001004047810 */ /* 0x001fca0007f1e0ff */
[----:B------:R-:W-:Y:S01]  /*0340*/  IMAD.X R5, RZ, RZ, R5, P0 ;  /* 0x000000ffff057224 */ /* 0x000fe200000e0605 */
[----:B--2---:R-:W-:Y:S02]  /*0350*/  PRMT R6, R7, 0x3340, R6 ;  /* 0x0000334007067816 */ /* 0x004fe40000000006 */
[----:B---3--:R-:W-:Y:S02]  /*0360*/  PRMT R9, R9, 0x3340, R8 ;  /* 0x0000334009097816 */ /* 0x008fe40000000008 */
[----:B----4-:R-:W-:Y:S02]  /*0370*/  PRMT R10, R11, 0x3340, R10 ;  /* 0x000033400b0a7816 */ /* 0x010fe4000000000a */
[----:B------:R-:W-:Y:S02]  /*0380*/  PRMT R11, R9, 0x5410, R6 ;  /* 0x00005410090b7816 */ /* 0x000fe40000000006 */
[----:B-----5:R-:W-:-:S04]  /*0390*/  PRMT R13, R13, 0x3340, R12 ;  /* 0x000033400d0d7816 */ /* 0x020fc8000000000c */
[----:B------:R-:W-:Y:S02]  /*03a0*/  PRMT R10, R13, 0x5410, R10 ;  /* 0x000054100d0a7816 */ /* 0x000fe4000000000a */
[----:B------:R-:W-:Y:S02]  /*03b0*/  PRMT R14, R15, 0x3340, R14 ;  /* 0x000033400f0e7816 */ /* 0x000fe4000000000e */
[----:B------:R-:W-:-:S04]  /*03c0*/  PRMT R17, R17, 0x3340, R16 ;  /* 0x0000334011117816 */ /* 0x000fc80000000010 */
[----:B------:R-:W-:Y:S02]  /*03d0*/  PRMT R9, R17, 0x5410, R14 ;  /* 0x0000541011097816 */ /* 0x000fe4000000000e */
[----:B------:R-:W-:Y:S02]  /*03e0*/  PRMT R8, R19, 0x3340, R18 ;  /* 0x0000334013087816 */ /* 0x000fe40000000012 */
[----:B------:R-:W-:-:S04]  /*03f0*/  PRMT R21, R21, 0x3340, R20 ;  /* 0x0000334015157816 */ /* 0x000fc80000000014 */
[----:B------:R-:W-:-:S05]  /*0400*/  PRMT R8, R21, 0x5410, R8 ;  /* 0x0000541015087816 */ /* 0x000fca0000000008 */
[----:B------:R0:W-:Y:S02]  /*0410*/  STL.128 [R3], R8 ;  /* 0x0000000803007387 */ /* 0x0001e40000100c00 */
[----:B0-----:R-:W-:Y:S01]  /*0420*/  VIADD R3, R3, 0x10 ;  /* 0x0000001003037836 */ /* 0x001fe20000000000 */
[----:B------:R-:W-:Y:S06]  /*0430*/  BRA.U UP1, `(.L_x_2) ;  /* 0xfffffffd01747547 */ /* 0x000fec000b83ffff */
.L_x_1:
[----:B------:R-:W-:Y:S05]  /*0440*/  BRA.U !UP0, `(.L_x_0) ;  /* 0x0000000108ec7547 */ /* 0x000fea000b800000 */
[----:B------:R-:W-:Y:S02]  /*0450*/  UISETP.GE.U32.AND UP0, UPT, UR7, 0x8, UPT ;  /* 0x000000080700788c */ /* 0x000fe4000bf06070 */
[----:B------:R-:W-:-:S04]  /*0460*/  ULOP3.LUT UR5, UR6, 0x7, URZ, 0xc0, !UPT ;  /* 0x0000000706057892 */ /* 0x000fc8000f8ec0ff */
[----:B------:R-:W-:-:S03]  /*0470*/  UISETP.NE.AND UP1, UPT, UR5, URZ, UPT ;  /* 0x000000ff0500728c */ /* 0x000fc6000bf25270 */
[----:B------:R-:W-:Y:S08]  /*0480*/  BRA.U !UP0, `(.L_x_3) ;  /* 0x0000000108547547 */ /* 0x000ff0000b800000 */
[----:B------:R-:W0:Y:S02]  /*0490*/  LDCU.64 UR8, c[0x0][0x380] ;  /* 0x00007000ff0877ac */ /* 0x000e240008000a00 */
[----:B0-----:R-:W-:-:S05]  /*04a0*/  IADD3 R4, P0, PT, R2, UR8, RZ ;  /* 0x0000000802047c10 */ /* 0x001fca000ff1e0ff */
[----:B------:R-:W-:-:S05]  /*04b0*/  IMAD.X R5, RZ, RZ, UR9, P0 ;  /* 0x00000009ff057e24 */ /* 0x000fca00080e06ff */
[----:B------:R-:W2:Y:S04]  /*04c0*/  LDG.E.U8 R3, desc[UR10][R4.64] ;  /* 0x0000000a04037981 */ /* 0x000ea8000c1e1100 */
[----:B------:R-:W3:Y:S04]  /*04d0*/  LDG.E.U8 R6, desc[UR10][R4.64+0x1] ;  /* 0x0000010a04067981 */ /* 0x000ee8000c1e1100 */
[----:B------:R-:W4:Y:S04]  /*04e0*/  LDG.E.U8 R7, desc[UR10][R4.64+0x2] ;  /* 0x0000020a04077981 */ /* 0x000f28000c1e1100 */
[----:B------:R-:W5:Y:S04]  /*04f0*/  LDG.E.U8 R8, desc[UR10][R4.64+0x3] ;  /* 0x0000030a04087981 */ /* 0x000f68000c1e1100 */
[----:B------:R-:W5:Y:S04]  /*0500*/  LDG.E.U8 R9, desc[UR10][R4.64+0x4] ;  /* 0x0000040a04097981 */ /* 0x000f68000c1e1100 */
[----:B------:R-:W5:Y:S04]  /*0510*/  LDG.E.U8 R10, desc[UR10][R4.64+0x5] ;  /* 0x0000050a040a7981 */ /* 0x000f68000c1e1100 */
[----:B------:R-:W5:Y:S04]  /*0520*/  LDG.E.U8 R11, desc[UR10][R4.64+0x6] ;  /* 0x0000060a040b7981 */ /* 0x000f68000c1e1100 */
[----:B------:R-:W5:Y:S01]  /*0530*/  LDG.E.U8 R12, desc[UR10][R4.64+0x7] ;  /* 0x0000070a040c7981 */ /* 0x000f62000c1e1100 */
[----:B------:R-:W-:-:S02]  /*0540*/  IMAD.IADD R13, R1, 0x1, R2 ;  /* 0x00000001010d7824 */ /* 0x000fc400078e0202 */
[----:B------:R-:W-:-:S03]  /*0550*/  VIADD R2, R2, 0x8 ;  /* 0x0000000802027836 */ /* 0x000fc60000000000 */
[----:B--2---:R0:W-:Y:S04]  /*0560*/  STL.U8 [R13], R3 ;  /* 0x000000030d007387 */ /* 0x0041e80000100000 */
[----:B---3--:R0:W-:Y:S04]  /*0570*/  STL.U8 [R13+0x1], R6 ;  /* 0x000001060d007387 */ /* 0x0081e80000100000 */
[----:B----4-:R0:W-:Y:S04]  /*0580*/  STL.U8 [R13+0x2], R7 ;  /* 0x000002070d007387 */ /* 0x0101e80000100000 */
[----:B-----5:R0:W-:Y:S04]  /*0590*/  STL.U8 [R13+0x3], R8 ;  /* 0x000003080d007387 */ /* 0x0201e80000100000 */
[----:B------:R0:W-:Y:S04]  /*05a0*/  STL.U8 [R13+0x4], R9 ;  /* 0x000004090d007387 */ /* 0x0001e80000100000 */
[----:B------:R0:W-:Y:S04]  /*05b0*/  STL.U8 [R13+0x5], R10 ;  /* 0x0000050a0d007387 */ /* 0x0001e80000100000 */
[----:B------:R0:W-:Y:S04]  /*05c0*/  STL.U8 [R13+0x6], R11 ;  /* 0x0000060b0d007387 */ /* 0x0001e80000100000 */
[----:B------:R0:W-:Y:S02]  /*05d0*/  STL.U8 [R13+0x7], R12 ;  /* 0x0000070c0d007387 */ /* 0x0001e40000100000 */
.L_x_3:
[----:B------:R-:W-:Y:S05]  /*05e0*/  BRA.U !UP1, `(.L_x_0) ;  /* 0x0000000109847547 */ /* 0x000fea000b800000 */
[----:B------:R-:W-:Y:S02]  /*05f0*/  UISETP.GE.U32.AND UP0, UPT, UR5, 0x4, UPT ;  /* 0x000000040500788c */ /* 0x000fe4000bf06070 */
[----:B------:R-:W-:-:S04]  /*0600*/  ULOP3.LUT UR4, UR6, 0x3, URZ, 0xc0, !UPT ;  /* 0x0000000306047892 */ /* 0x000fc8000f8ec0ff */
[----:B------:R-:W-:-:S03]  /*0610*/  UISETP.NE.AND UP1, UPT, UR4, URZ, UPT ;  /* 0x000000ff0400728c */ /* 0x000fc6000bf25270 */
[----:B------:R-:W-:Y:S08]  /*0620*/  BRA.U !UP0, `(.L_x_4) ;  /* 0x0000000108347547 */ /* 0x000ff0000b800000 */
[----:B------:R-:W1:Y:S02]  /*0630*/  LDCU.64 UR6, c[0x0][0x380] ;  /* 0x00007000ff0677ac */ /* 0x000e640008000a00 */
[----:B-1----:R-:W-:-:S05]  /*0640*/  IADD3 R4, P0, PT, R2, UR6, RZ ;  /* 0x0000000602047c10 */ /* 0x002fca000ff1e0ff */
[----:B------:R-:W-:-:S05]  /*0650*/  IMAD.X R5, RZ, RZ, UR7, P0 ;  /* 0x00000007ff057e24 */ /* 0x000fca00080e06ff */
[----:B0-----:R-:W2:Y:S04]  /*0660*/  LDG.E.U8 R3, desc[UR10][R4.64] ;  /* 0x0000000a04037981 */ /* 0x001ea8000c1e1100 */
[----:B------:R-:W3:Y:S04]  /*0670*/  LDG.E.U8 R7, desc[UR10][R4.64+0x1] ;  /* 0x0000010a04077981 */ /* 0x000ee8000c1e1100 */
[----:B------:R-:W4:Y:S04]  /*0680*/  LDG.E.U8 R9, desc[UR10][R4.64+0x2] ;  /* 0x0000020a04097981 */ /* 0x000f28000c1e1100 */
[----:B------:R-:W5:Y:S01]  /*0690*/  LDG.E.U8 R11, desc[UR10][R4.64+0x3] ;  /* 0x0000030a040b7981 */ /* 0x000f62000c1e1100 */
[----:B------:R-:W-:-:S02]  /*06a0*/  IMAD.IADD R6, R1, 0x1, R2 ;  /* 0x0000000101067824 */ /* 0x000fc400078e0202 */
[----:B------:R-:W-:-:S03]  /*06b0*/  VIADD R2, R2, 0x4 ;  /* 0x0000000402027836 */ /* 0x000fc60000000000 */
[----:B--2---:R1:W-:Y:S04]  /*06c0*/  STL.U8 [R6], R3 ;  /* 0x0000000306007387 */ /* 0x0043e80000100000 */
[----:B---3--:R1:W-:Y:S04]  /*06d0*/  STL.U8 [R6+0x1], R7 ;  /* 0x0000010706007387 */ /* 0x0083e80000100000 */
[----:B----4-:R1:W-:Y:S04]  /*06e0*/  STL.U8 [R6+0x2], R9 ;  /* 0x0000020906007387 */ /* 0x0103e80000100000 */
[----:B-----5:R1:W-:Y:S02]  /*06f0*/  STL.U8 [R6+0x3], R11 ;  /* 0x0000030b06007387 */ /* 0x0203e40000100000 */
.L_x_4:
[----:B------:R-:W-:Y:S05]  /*0700*/  BRA.U !UP1, `(.L_x_0) ;  /* 0x00000001093c7547 */ /* 0x000fea000b800000 */
[----:B------:R-:W2:Y:S01]  /*0710*/  LDCU.64 UR6, c[0x0][0x380] ;  /* 0x00007000ff0677ac */ /* 0x000ea20008000a00 */
[----:B01----:R-:W-:Y:S01]  /*0720*/  IMAD.IADD R7, R1, 0x1, R2 ;  /* 0x0000000101077824 */ /* 0x003fe200078e0202 */
[----:B------:R-:W-:Y:S01]  /*0730*/  UIADD3 UR4, UPT, UPT, -UR4, URZ, URZ ;  /* 0x000000ff04047290 */ /* 0x000fe2000fffe1ff */
[----:B--2---:R-:W-:-:S05]  /*0740*/  IADD3 R4, P0, PT, R2, UR6, RZ ;  /* 0x0000000602047c10 */ /* 0x004fca000ff1e0ff */
[----:B------:R-:W-:-:S08]  /*0750*/  IMAD.X R5, RZ, RZ, UR7, P0 ;  /* 0x00000007ff057e24 */ /* 0x000fd000080e06ff */
.L_x_5:
[----:B------:R-:W-:Y:S02]  /*0760*/  IMAD.MOV.U32 R2, RZ, RZ, R4 ;  /* 0x000000ffff027224 */ /* 0x000fe400078e0004 */
[----:B------:R-:W-:-:S05]  /*0770*/  IMAD.MOV.U32 R3, RZ, RZ, R5 ;  /* 0x000000ffff037224 */ /* 0x000fca00078e0005 */
[----:B------:R-:W2:Y:S01]  /*0780*/  LDG.E.U8 R2, desc[UR10][R2.64] ;  /* 0x0000000a02027981 */ /* 0x000ea2000c1e1100 */
[----:B------:R-:W-:Y:S01]  /*0790*/  UIADD3 UR4, UPT, UPT, UR4, 0x1, URZ ;  /* 0x0000000104047890 */ /* 0x000fe2000fffe0ff */
[----:B------:R-:W-:-:S03]  /*07a0*/  IADD3 R4, P0, PT, R4, 0x1, RZ ;  /* 0x0000000104047810 */ /* 0x000fc60007f1e0ff */
[----:B------:R-:W-:Y:S02]  /*07b0*/  UISETP.NE.AND UP0, UPT, UR4, URZ, UPT ;  /* 0x000000ff0400728c */ /* 0x000fe4000bf05270 */
[----:B------:R-:W-:Y:S01]  /*07c0*/  IMAD.X R5, RZ, RZ, R5, P0 ;  /* 0x000000ffff057224 */ /* 0x000fe200000e0605 */
[----:B--2---:R0:W-:Y:S02]  /*07d0*/  STL.U8 [R7], R2 ;  /* 0x0000000207007387 */ /* 0x0041e40000100000 */
[----:B0-----:R-:W-:-:S04]  /*07e0*/  VIADD R7, R7, 0x1 ;  /* 0x0000000107077836 */ /* 0x001fc80000000000 */
[----:B------:R-:W-:Y:S05]  /*07f0*/  BRA.U UP0, `(.L_x_5) ;  /* 0xfffffffd00d87547 */ /* 0x000fea000b83ffff */
.L_x_0:
[----:B------:R-:W-:Y:S01]  /*0800*/  BSSY.RECONVERGENT B0, `(.L_x_6) ;  /* 0x000002b000007945 */ /* 0x000fe20003800200 */
[----:B------:R-:W-:Y:S02]  /*0810*/  IMAD.MOV.U32 R2, RZ, RZ, RZ ;  /* 0x000000ffff027224 */ /* 0x000fe400078e00ff */
[----:B------:R-:W-:Y:S02]  /*0820*/  IMAD.MOV.U32 R4, RZ, RZ, 0x1 ;  /* 0x00000001ff047424 */ /* 0x000fe400078e00ff */
[----:B------:R-:W-:Y:S02]  /*0830*/  IMAD.MOV.U32 R15, RZ, RZ, R28 ;  /* 0x000000ffff0f7224 */ /* 0x000fe400078e001c */
[----:B------:R-:W-:Y:S02]  /*0840*/  IMAD.MOV.U32 R5, RZ, RZ, R29 ;  /* 0x000000ffff057224 */ /* 0x000fe400078e001d */
[----:B01----:R-:W-:-:S07]  /*0850*/  VIADD R3, R1, 0x80 ;  /* 0x0000008001037836 */ /* 0x003fce0000000000 */
.L_x_7:
[C---:B------:R-:W-:Y:S01]  /*0860*/  IMAD.WIDE.U32 R6, R5.reuse, 0x66666667, RZ ;  /* 0x6666666705067825 */ /* 0x040fe200078e00ff */
[----:B------:R-:W-:-:S03]  /*0870*/  ISETP.LT.AND P1, PT, R5, RZ, PT ;  /* 0x000000ff0500720c */ /* 0x000fc60003f21270 */
[----:B------:R-:W-:Y:S02]  /*0880*/  IMAD.IADD R13, R1, 0x1, R2 ;  /* 0x00000001010d7824 */ /* 0x000fe400078e0202 */
[----:B------:R-:W-:-:S04]  /*0890*/  IMAD.WIDE.U32 R8, P0, R15, 0x66666666, R6 ;  /* 0x666666660f087825 */ /* 0x000fc80007800006 */
[----:B------:R-:W-:-:S04]  /*08a0*/  IMAD.WIDE.U32 R6, R15, 0x66666667, RZ ;  /* 0x666666670f067825 */ /* 0x000fc800078e00ff */
[----:B------:R-:W-:Y:S01]  /*08b0*/  IMAD.X R11, RZ, RZ, RZ, P0 ;  /* 0x000000ffff0b7224 */ /* 0x000fe200000e06ff */
[----:B------:R-:W-:Y:S01]  /*08c0*/  IADD3 RZ, P0, PT, R7, R8, RZ ;  /* 0x0000000807ff7210 */ /* 0x000fe20007f1e0ff */
[----:B------:R-:W-:-:S04]  /*08d0*/  IMAD.MOV.U32 R10, RZ, RZ, R9 ;  /* 0x000000ffff0a7224 */ /* 0x000fc800078e0009 */
[----:B------:R-:W-:-:S03]  /*08e0*/  IMAD.WIDE.U32.X R6, R5, 0x66666666, R10, P0 ;  /* 0x6666666605067825 */ /* 0x000fc600000e040a */
[----:B------:R-:W-:-:S04]  /*08f0*/  IADD3 R9, P0, PT, R6, -0x66666667, RZ ;  /* 0x9999999906097810 */ /* 0x000fc80007f1e0ff */
[----:B------:R-:W-:Y:S02]  /*0900*/  IADD3.X R11, PT, PT, R7, -0x66666667, RZ, P0, !PT ;  /* 0x99999999070b7810 */ /* 0x000fe400007fe4ff */
[----:B------:R-:W-:Y:S02]  /*0910*/  SEL R8, R9, R6, P1 ;  /* 0x0000000609087207 */ /* 0x000fe40000800000 */
[----:B------:R-:W-:-:S04]  /*0920*/  SEL R7, R11, R7, P1 ;  /* 0x000000070b077207 */ /* 0x000fc80000800000 */
[----:B------:R-:W-:-:S04]  /*0930*/  SHF.R.U64 R8, R8, 0x2, R7 ;  /* 0x0000000208087819 */ /* 0x000fc80000001207 */
[----:B------:R-:W-:Y:S01]  /*0940*/  LEA.HI R8, R7, R8, RZ, 0x1 ;  /* 0x0000000807087211 */ /* 0x000fe200078f08ff */
[----:B------:R-:W-:-:S04]  /*0950*/  IMAD.WIDE.U32 R6, R5, -0x33333333, RZ ;  /* 0xcccccccd05067825 */ /* 0x000fc800078e00ff */
[----:B------:R-:W-:Y:S02]  /*0960*/  IMAD R10, R8, -0xa, R15 ;  /* 0xfffffff6080a7824 */ /* 0x000fe400078e020f */
[----:B------:R-:W-:-:S04]  /*0970*/  IMAD.WIDE.U32 R8, P0, R15, -0x33333334, R6 ;  /* 0xcccccccc0f087825 */ /* 0x000fc80007800006 */
[----:B------:R-:W-:-:S04]  /*0980*/  IMAD.WIDE.U32 R6, R15, -0x33333333, RZ ;  /* 0xcccccccd0f067825 */ /* 0x000fc800078e00ff */
[----:B------:R-:W-:Y:S01]  /*0990*/  VIADD R10, R10, 0x30 ;  /* 0x000000300a0a7836 */ /* 0x000fe20000000000 */
[----:B------:R-:W-:Y:S01]  /*09a0*/  IADD3 RZ, P1, PT, R7, R8, RZ ;  /* 0x0000000807ff7210 */ /* 0x000fe20007f3e0ff */
[----:B------:R-:W-:Y:S01]  /*09b0*/  IMAD.X R11, RZ, RZ, RZ, P0 ;  /* 0x000000ffff0b7224 */ /* 0x000fe200000e06ff */
[----:B------:R-:W-:Y:S02]  /*09c0*/  ISETP.GT.U32.AND P0, PT, R15, 0x9, PT ;  /* 0x000000090f00780c */ /* 0x000fe40003f04070 */
[----:B------:R0:W-:Y:S02]  /*09d0*/  STL.U8 [R13+0x80], R10 ;  /* 0x0000800a0d007387 */ /* 0x0001e40000100000 */
[----:B------:R-:W-:Y:S01]  /*09e0*/  ISETP.GT.AND.EX P0, PT, R5, RZ, PT, P0 ;  /* 0x000000ff0500720c */ /* 0x000fe20003f04300 */
[----:B0-----:R-:W-:Y:S02]  /*09f0*/  IMAD.MOV.U32 R10, RZ, RZ, R9 ;  /* 0x000000ffff0a7224 */ /* 0x001fe400078e0009 */
[----:B------:R-:W-:-:S02]  /*0a00*/  IMAD.MOV.U32 R9, RZ, RZ, R2 ;  /* 0x000000ffff097224 */ /* 0x000fc400078e0002 */
[----:B------:R-:W-:-:S04]  /*0a10*/  IMAD.WIDE.U32.X R6, R5, -0x33333334, R10, P1 ;  /* 0xcccccccc05067825 */ /* 0x000fc800008e040a */
[----:B------:R-:W-:Y:S01]  /*0a20*/  VIADD R5, R2, 0x1 ;  /* 0x0000000102057836 */ /* 0x000fe20000000000 */
[--C-:B------:R-:W-:Y:S01]  /*0a30*/  SHF.R.U64 R8, R6, 0x3, R7.reuse ;  /* 0x0000000306087819 */ /* 0x100fe20000001207 */
[----:B------:R-:W-:Y:S01]  /*0a40*/  IMAD.MOV.U32 R6, RZ, RZ, R4 ;  /* 0x000000ffff067224 */ /* 0x000fe200078e0004 */
[----:B------:R-:W-:Y:S01]  /*0a50*/  SHF.R.U32.HI R7, RZ, 0x3, R7 ;  /* 0x00000003ff077819 */ /* 0x000fe20000011607 */
[----:B------:R-:W-:Y:S02]  /*0a60*/  IMAD.MOV.U32 R2, RZ, RZ, R5 ;  /* 0x000000ffff027224 */ /* 0x000fe400078e0005 */
[----:B------:R-:W-:Y:S02]  /*0a70*/  VIADD R4, R4, 0x1 ;  /* 0x0000000104047836 */ /* 0x000fe40000000000 */
[----:B------:R-:W-:Y:S02]  /*0a80*/  IMAD.MOV.U32 R5, RZ, RZ, R7 ;  /* 0x000000ffff057224 */ /* 0x000fe400078e0007 */
[----:B------:R-:W-:Y:S01]  /*0a90*/  IMAD.MOV.U32 R15, RZ, RZ, R8 ;  /* 0x000000ffff0f7224 */ /* 0x000fe200078e0008 */
[----:B------:R-:W-:Y:S06]  /*0aa0*/  @P0 BRA `(.L_x_7) ;  /* 0xfffffffc006c0947 */ /* 0x000fec000383ffff */
[----:B------:R-:W-:Y:S05]  /*0ab0*/  BSYNC.RECONVERGENT B0 ;  /* 0x0000000000007941 */ /* 0x000fea0003800200 */
.L_x_6:
[----:B------:R-:W-:Y:S01]  /*0ac0*/  LOP3.LUT R2, R9, 0x3, RZ, 0xc0, !PT ;  /* 0x0000000309027812 */ /* 0x000fe200078ec0ff */
[----:B------:R-:W-:Y:S03]  /*0ad0*/  BSSY.RECONVERGENT B0, `(.L_x_8) ;  /* 0x0000013000007945 */ /* 0x000fe60003800200 */
[----:B------:R-:W-:Y:S01]  /*0ae0*/  ISETP.NE.AND P0, PT, R2, 0x3, PT ;  /* 0x000000030200780c */ /* 0x000fe20003f05270 */
[----:B------:R-:W-:-:S12]  /*0af0*/  IMAD.MOV.U32 R2, RZ, RZ, R9 ;  /* 0x000000ffff027224 */ /* 0x000fd800078e0009 */
[----:B------:R-:W-:Y:S05]  /*0b00*/  @!P0 BRA `(.L_x_9) ;  /* 0x00000000003c8947 */ /* 0x000fea0003800000 */
[----:B------:R-:W-:Y:S01]  /*0b10*/  IMAD.MOV.U32 R2, RZ, RZ, R6 ;  /* 0x000000ffff027224 */ /* 0x000fe200078e0006 */
[----:B------:R-:W-:Y:S04]  /*0b20*/  BSSY.RECONVERGENT B1, `(.L_x_10) ;  /* 0x000000c000017945 */ /* 0x000fe80003800200 */
[----:B------:R-:W-:-:S05]  /*0b30*/  LOP3.LUT R4, R2, 0x3, RZ, 0xc0, !PT ;  /* 0x0000000302047812 */ /* 0x000fca00078ec0ff */
[----:B------:R-:W-:-:S07]  /*0b40*/  IMAD.MOV R4, RZ, RZ, -R4 ;  /* 0x000000ffff047224 */ /* 0x000fce00078e0a04 */
.L_x_11:
[----:B------:R-:W-:-:S04]  /*0b50*/  VIADD R2, R2, 0xffffffff ;  /* 0xffffffff02027836 */ /* 0x000fc80000000000 */
[----:B0-----:R-:W-:-:S06]  /*0b60*/  IMAD.IADD R5, R1, 0x1, R2 ;  /* 0x0000000101057824 */ /* 0x001fcc00078e0202 */
[----:B------:R-:W2:Y:S01]  /*0b70*/  LDL.U8 R5, [R5+0x80] ;  /* 0x0000800005057983 */ /* 0x000ea20000100000 */
[----:B------:R-:W-:Y:S02]  /*0b80*/  IMAD.IADD R6, R1, 0x1, R0 ;  /* 0x0000000101067824 */ /* 0x000fe400078e0200 */
[----:B------:R-:W-:Y:S02]  /*0b90*/  VIADD R4, R4, 0x1 ;  /* 0x0000000104047836 */ /* 0x000fe40000000000 */
[----:B------:R-:W-:-:S03]  /*0ba0*/  VIADD R0, R0, 0x1 ;  /* 0x0000000100007836 */ /* 0x000fc60000000000 */
[----:B------:R-:W-:Y:S01]  /*0bb0*/  ISETP.NE.AND P0, PT, R4, RZ, PT ;  /* 0x000000ff0400720c */ /* 0x000fe20003f05270 */
[----:B--2---:R0:W-:-:S12]  /*0bc0*/  STL.U8 [R6], R5 ;  /* 0x0000000506007387 */ /* 0x0041d80000100000 */
[----:B------:R-:W-:Y:S05]  /*0bd0*/  @P0 BRA `(.L_x_11) ;  /* 0xfffffffc00dc0947 */ /* 0x000fea000383ffff */
[----:B------:R-:W-:Y:S05]  /*0be0*/  BSYNC.RECONVERGENT B1 ;  /* 0x0000000000017941 */ /* 0x000fea0003800200 */
.L_x_10:
[----:B------:R-:W-:-:S07]  /*0bf0*/  VIADD R2, R2, 0xffffffff ;  /* 0xffffffff02027836 */ /* 0x000fce0000000000 */
.L_x_9:
[----:B------:R-:W-:Y:S05]  /*0c00*/  BSYNC.RECONVERGENT B0 ;  /* 0x0000000000007941 */ /* 0x000fea0003800200 */
.L_x_8:
[----:B------:R-:W-:Y:S01]  /*0c10*/  ISETP.GE.U32.AND P0, PT, R9, 0x3, PT ;  /* 0x000000030900780c */ /* 0x000fe20003f06070 */
[----:B------:R-:W-:Y:S01]  /*0c20*/  BSSY.RECONVERGENT B0, `(.L_x_12) ;  /* 0x0000019000007945 */ /* 0x000fe20003800200 */
[----:B------:R-:W-:Y:S02]  /*0c30*/  IMAD.MOV.U32 R4, RZ, RZ, 0x67452301 ;  /* 0x67452301ff047424 */ /* 0x000fe400078e00ff */
[----:B0-----:R-:W-:Y:S02]  /*0c40*/  IMAD.MOV.U32 R5, RZ, RZ, -0x10325477 ;  /* 0xefcdab89ff057424 */ /* 0x001fe400078e00ff */
[----:B------:R-:W-:Y:S02]  /*0c50*/  IMAD.MOV.U32 R6, RZ, RZ, -0x67452302 ;  /* 0x98badcfeff067424 */ /* 0x000fe400078e00ff */
[----:B------:R-:W-:-:S05]  /*0c60*/  IMAD.MOV.U32 R7, RZ, RZ, 0x10325476 ;  /* 0x10325476ff077424 */ /* 0x000fca00078e00ff */
[----:B------:R-:W-:Y:S05]  /*0c70*/  @!P0 BRA `(.L_x_13) ;  /* 0x00000000004c8947 */ /* 0x000fea0003800000 */
[C---:B------:R-:W-:Y:S02]  /*0c80*/  IMAD.IADD R11, R2.reuse, 0x1, R3 ;  /* 0x00000001020b7824 */ /* 0x040fe400078e0203 */
[----:B------:R-:W-:-:S07]  /*0c90*/  VIADD R2, R2, 0x4 ;  /* 0x0000000402027836 */ /* 0x000fce0000000000 */
.L_x_14:
[----:B0-----:R-:W2:Y:S01]  /*0ca0*/  LDL.U8 R3, [R11] ;  /* 0x000000000b037983 */ /* 0x001ea20000100000 */
[C---:B------:R-:W-:Y:S01]  /*0cb0*/  IMAD.IADD R12, R1.reuse, 0x1, R0 ;  /* 0x00000001010c7824 */ /* 0x040fe200078e0200 */
[C-C-:B------:R-:W-:Y:S02]  /*0cc0*/  IADD3 R8, PT, PT, R1.reuse, -0x5, R2.reuse ;  /* 0xfffffffb01087810 */ /* 0x140fe40007ffe002 */
[C-C-:B------:R-:W-:Y:S02]  /*0cd0*/  IADD3 R9, PT, PT, R1.reuse, -0x6, R2.reuse ;  /* 0xfffffffa01097810 */ /* 0x140fe40007ffe002 */
[----:B--2---:R0:W-:Y:S04]  /*0ce0*/  STL.U8 [R12], R3 ;  /* 0x000000030c007387 */ /* 0x0041e80000100000 */
[----:B------:R-:W2:Y:S01]  /*0cf0*/  LDL.U8 R8, [R8+0x80] ;  /* 0x0000800008087983 */ /* 0x000ea20000100000 */
[----:B------:R-:W-:-:S03]  /*0d00*/  IADD3 R10, PT, PT, R1, -0x7, R2 ;  /* 0xfffffff9010a7810 */ /* 0x000fc60007ffe002 */
[----:B--2---:R0:W-:Y:S04]  /*0d10*/  STL.U8 [R12+0x1], R8 ;  /* 0x000001080c007387 */ /* 0x0041e80000100000 */
[----:B------:R-:W2:Y:S04]  /*0d20*/  LDL.U8 R9, [R9+0x80] ;  /* 0x0000800009097983 */ /* 0x000ea80000100000 */
[----:B--2---:R0:W-:Y:S04]  /*0d30*/  STL.U8 [R12+0x2], R9 ;  /* 0x000002090c007387 */ /* 0x0041e80000100000 */
[----:B------:R-:W2:Y:S01]  /*0d40*/  LDL.U8 R10, [R10+0x80] ;  /* 0x000080000a0a7983 */ /* 0x000ea20000100000 */
[----:B------:R-:W-:-:S02]  /*0d50*/  VIADD R2, R2, 0xfffffffc ;  /* 0xfffffffc02027836 */ /* 0x000fc40000000000 */
[----:B------:R-:W-:Y:S02]  /*0d60*/  VIADD R0, R0, 0x4 ;  /* 0x0000000400007836 */ /* 0x000fe40000000000 */
[----:B------:R-:W-:Y:S01]  /*0d70*/  VIADD R11, R11, 0xfffffffc ;  /* 0xfffffffc0b0b7836 */ /* 0x000fe20000000000 */
[----:B------:R-:W-:Y:S01]  /*0d80*/  ISETP.GT.AND P0, PT, R2, 0x3, PT ;  /* 0x000000030200780c */ /* 0x000fe20003f04270 */
[----:B--2---:R0:W-:-:S12]  /*0d90*/  STL.U8 [R12+0x3], R10 ;  /* 0x0000030a0c007387 */ /* 0x0041d80000100000 */
[----:B------:R-:W-:Y:S05]  /*0da0*/  @P0 BRA `(.L_x_14) ;  /* 0xfffffffc00bc0947 */ /* 0x000fea000383ffff */
.L_x_13:
[----:B------:R-:W-:Y:S05]  /*0db0*/  BSYNC.RECONVERGENT B0 ;  /* 0x0000000000007941 */ /* 0x000fea0003800200 */
.L_x_12:
[----:B------:R1:W-:Y:S01]  /*0dc0*/  STL.64 [R1+0xe8], R4 ;  /* 0x0000e80401007387 */ /* 0x0003e20000100a00 */
[----:B------:R-:W-:Y:S01]  /*0dd0*/  ISETP.NE.AND P0, PT, R0, RZ, PT ;  /* 0x000000ff0000720c */ /* 0x000fe20003f05270 */
[----:B------:R-:W-:Y:S01]  /*0de0*/  BSSY.RECONVERGENT B0, `(.L_x_15) ;  /* 0x00001a6000007945 */ /* 0x000fe20003800200 */
[----:B------:R-:W-:Y:S01]  /*0df0*/  VIADD R16, R1, 0x98 ;  /* 0x0000009801107836 */ /* 0x000fe20000000000 */
[----:B------:R1:W-:Y:S01]  /*0e00*/  STL.64 [R1+0xf0], R6 ;  /* 0x0000f00601007387 */ /* 0x0003e20000100a00 */
[----:B------:R-:W-:-:S03]  /*0e10*/  IMAD.MOV.U32 R2, RZ, RZ, RZ ;  /* 0x000000ffff027224 */ /* 0x000fc600078e00ff */
[----:B------:R1:W-:Y:S04]  /*0e20*/  STL [R1+0xd8], RZ ;  /* 0x0000d8ff01007387 */ /* 0x0003e80000100800 */
[----:B------:R1:W-:Y:S02]  /*0e30*/  STL.64 [R1+0xe0], RZ ;  /* 0x0000e0ff01007387 */ /* 0x0003e40000100a00 */
[----:B------:R-:W-:Y:S05]  /*0e40*/  @!P0 BRA `(.L_x_16) ;  /* 0x00000018007c8947 */ /* 0x000fea0003800000 */
[----:B------:R-:W-:Y:S01]  /*0e50*/  SHF.R.S32.HI R32, RZ, 0x1f, R0 ;  /* 0x0000001fff207819 */ /* 0x000fe20000011400 */
[----:B------:R-:W-:Y:S02]  /*0e60*/  IMAD.MOV.U32 R18, RZ, RZ, RZ ;  /* 0x000000ffff127224 */ /* 0x000fe400078e00ff */
[----:B------:R-:W-:Y:S02]  /*0e70*/  IMAD.MOV.U32 R17, RZ, RZ, RZ ;  /* 0x000000ffff117224 */ /* 0x000fe400078e00ff */
[----:B------:R-:W-:-:S07]  /*0e80*/  IMAD.MOV.U32 R2, RZ, RZ, RZ ;  /* 0x000000ffff027224 */ /* 0x000fce00078e00ff */
.L_x_19:
[----:B0-----:R-:W-:-:S06]  /*0e90*/  IMAD.IADD R3, R1, 0x1, R18 ;  /* 0x0000000101037824 */ /* 0x001fcc00078e0212 */
[----:B------:R-:W2:Y:S01]  /*0ea0*/  LDL.U8 R3, [R3] ;  /* 0x0000000003037983 */ /* 0x000ea20000100000 */
[----:B-1----:R-:W-:Y:S02]  /*0eb0*/  VIADD R4, R2, 0x1 ;  /* 0x0000000102047836 */ /* 0x002fe40000000000 */
[----:B------:R-:W-:-:S03]  /*0ec0*/  IMAD.IADD R6, R1, 0x1, R2 ;  /* 0x0000000101067824 */ /* 0x000fc600078e0202 */
[----:B------:R0:W-:Y:S04]  /*0ed0*/  STL [R1+0xd8], R4 ;  /* 0x0000d80401007387 */ /* 0x0001e80000100800 */
[----:B--2---:R0:W-:Y:S04]  /*0ee0*/  STL.U8 [R6+0x98], R3 ;  /* 0x0000980306007387 */ /* 0x0041e80000100000 */
[----:B------:R-:W2:Y:S01]  /*0ef0*/  LDL R2, [R1+0xd8] ;  /* 0x0000d80001027983 */ /* 0x000ea20000100800 */
[----:B------:R-:W-:Y:S01]  /*0f00*/  IADD3 R18, P0, PT, R18, 0x1, RZ ;  /* 0x0000000112127810 */ /* 0x000fe20007f1e0ff */
[----:B------:R-:W-:Y:S04]  /*0f10*/  BSSY.RECONVERGENT B1, `(.L_x_17) ;  /* 0x0000191000017945 */ /* 0x000fe80003800200 */
[----:B------:R-:W-:Y:S01]  /*0f20*/  IMAD.X R17, RZ, RZ, R17, P0 ;  /* 0x000000ffff117224 */ /* 0x000fe200000e0611 */
[----:B------:R-:W-:-:S04]  /*0f30*/  ISETP.GE.U32.AND P0, PT, R18, R0, PT ;  /* 0x000000001200720c */ /* 0x000fc80003f06070 */
[----:B------:R-:W-:Y:S02]  /*0f40*/  ISETP.GE.U32.AND.EX P0, PT, R17, R32, PT, P0 ;  /* 0x000000201100720c */ /* 0x000fe40003f06100 */
[----:B--2---:R-:W-:-:S13]  /*0f50*/  ISETP.NE.AND P1, PT, R2, 0x40, PT ;  /* 0x000000400200780c */ /* 0x004fda0003f25270 */
[----:B0-----:R-:W-:Y:S05]  /*0f60*/  @P1 BRA `(.L_x_18) ;  /* 0x00000018002c1947 */ /* 0x001fea0003800000 */
[----:B------:R-:W2:Y:S04]  /*0f70*/  LDL.128 R20, [R1+0xa0] ;  /* 0x0000a00001147983 */ /* 0x000ea80000100c00 */
[----:B------:R-:W3:Y:S04]  /*0f80*/  LDL.U16 R33, [R1+0xa0] ;  /* 0x0000a00001217983 */ /* 0x000ee80000100400 */
[----:B------:R-:W4:Y:S04]  /*0f90*/  LDL.U16 R31, [R1+0xa8] ;  /* 0x0000a800011f7983 */ /* 0x000f280000100400 */
[----:B------:R-:W5:Y:S04]  /*0fa0*/  LDL.128 R4, [R1+0xb0] ;  /* 0x0000b00001047983 */ /* 0x000f680000100c00 */
[----:B------:R-:W4:Y:S04]  /*0fb0*/  LDL.128 R8, [R1+0xc0] ;  /* 0x0000c00001087983 */ /* 0x000f280000100c00 */
[----:B------:R-:W4:Y:S04]  /*0fc0*/  LDL.U16 R30, [R1+0xb0] ;  /* 0x0000b000011e7983 */ /* 0x000f280000100400 */
[----:B------:R-:W4:Y:S04]  /*0fd0*/  LDL.U16 R27, [R1+0xb8] ;  /* 0x0000b800011b7983 */ /* 0x000f280000100400 */
[----:B------:R-:W4:Y:S04]  /*0fe0*/  LDL.64 R14, [R1+0x98] ;  /* 0x00009800010e7983 */ /* 0x000f280000100a00 */
[----:B------:R-:W4:Y:S04]  /*0ff0*/  LDL.U16 R25, [R1+0x98] ;  /* 0x0000980001197983 */ /* 0x000f280000100400 */
[----:B------:R-:W4:Y:S04]  /*1000*/  LDL.64 R2, [R1+0xe8] ;  /* 0x0000e80001027983 */ /* 0x000f280000100a00 */
[----:B------:R-:W4:Y:S01]  /*1010*/  LDL.64 R12, [R1+0xf0] ;  /* 0x0000f000010c7983 */ /* 0x000f220000100a00 */
[----:B--2---:R-:W-:-:S02]  /*1020*/  PRMT R19, R21, 0x7772, RZ ;  /* 0x0000777215137816 */ /* 0x004fc400000000ff */
[C---:B------:R-:W-:Y:S02]  /*1030*/  PRMT R24, R21.reuse, 0x7771, RZ ;  /* 0x0000777115187816 */ /* 0x040fe400000000ff */
[----:B------:R-:W-:Y:S01]  /*1040*/  PRMT R35, R21, 0x7770, RZ ;  /* 0x0000777015237816 */ /* 0x000fe200000000ff */
[----:B------:R-:W-:-:S03]  /*1050*/  IMAD.U32 R19, R19, 0x10000, RZ ;  /* 0x0001000013137824 */ /* 0x000fc600078e00ff */
[----:B------:R-:W-:-:S04]  /*1060*/  PRMT R24, R35, 0x6540, R24 ;  /* 0x0000654023187816 */ /* 0x000fc80000000018 */
[----:B------:R-:W-:Y:S02]  /*1070*/  LOP3.LUT R26, R24, 0xff0000, R19, 0xf8, !PT ;  /* 0x00ff0000181a7812 */ /* 0x000fe400078ef813 */
[----:B------:R-:W2:Y:S01]  /*1080*/  LDL.U16 R19, [R1+0xc0] ;  /* 0x0000c00001137983 */ /* 0x000ea20000100400 */
[C---:B------:R-:W-:Y:S02]  /*1090*/  PRMT R24, R23.reuse, 0x7771, RZ ;  /* 0x0000777117187816 */ /* 0x040fe400000000ff */
[----:B------:R-:W-:-:S04]  /*10a0*/  PRMT R35, R23, 0x7770, RZ ;  /* 0x0000777017237816 */ /* 0x000fc800000000ff */
[----:B------:R-:W-:Y:S02]  /*10b0*/  PRMT R34, R35, 0x6540, R24 ;  /* 0x0000654023227816 */ /* 0x000fe40000000018 */
[----:B------:R-:W-:-:S05]  /*10c0*/  PRMT R24, R23, 0x7772, RZ ;  /* 0x0000777217187816 */ /* 0x000fca00000000ff */
[----:B------:R-:W-:Y:S02]  /*10d0*/  IMAD.U32 R35, R24, 0x10000, RZ ;  /* 0x0001000018237824 */ /* 0x000fe400078e00ff */
[----:B------:R-:W2:Y:S01]  /*10e0*/  LDL.U16 R24, [R1+0xc8] ;  /* 0x0000c80001187983 */ /* 0x000ea20000100400 */
[----:B------:R-:W-:-:S05]  /*10f0*/  PRMT R21, R21, 0x7773, RZ ;  /* 0x0000777315157816 */ /* 0x000fca00000000ff */
[----:B------:R-:W-:Y:S01]  /*1100*/  IMAD.SHL.U32 R21, R21, 0x1000000, RZ ;  /* 0x0100000015157824 */ /* 0x000fe200078e00ff */
[----:B------:R-:W-:-:S04]  /*1110*/  PRMT R23, R23, 0x7773, RZ ;  /* 0x0000777317177816 */ /* 0x000fc800000000ff */
[----:B------:R-:W-:Y:S02]  /*1120*/  LOP3.LUT R26, R26, R21, RZ, 0xfc, !PT ;  /* 0x000000151a1a7212 */ /* 0x000fe400078efcff */
[----:B------:R-:W-:Y:S01]  /*1130*/  PRMT R21, R20, 0x7772, RZ ;  /* 0x0000777214157816 */ /* 0x000fe200000000ff */
[----:B------:R-:W-:Y:S01]  /*1140*/  IMAD.SHL.U32 R23, R23, 0x1000000, RZ ;  /* 0x0100000017177824 */ /* 0x000fe200078e00ff */
[----:B------:R-:W-:-:S03]  /*1150*/  LOP3.LUT R34, R34, 0xff0000, R35, 0xf8, !PT ;  /* 0x00ff000022227812 */ /* 0x000fc600078ef823 */
[----:B------:R-:W-:Y:S01]  /*1160*/  IMAD.U32 R36, R21, 0x10000, RZ ;  /* 0x0001000015247824 */ /* 0x000fe200078e00ff */
[----:B------:R-:W-:-:S04]  /*1170*/  LOP3.LUT R21, R34, R23, RZ, 0xfc, !PT ;  /* 0x0000001722157212 */ /* 0x000fc800078efcff */
[----:B---3--:R-:W-:Y:S02]  /*1180*/  LOP3.LUT R23, R33, 0xff0000, R36, 0xf8, !PT ;  /* 0x00ff000021177812 */ /* 0x008fe400078ef824 */
[----:B------:R-:W-:Y:S02]  /*1190*/  PRMT R33, R22, 0x7772, RZ ;  /* 0x0000777216217816 */ /* 0x000fe400000000ff */
[----:B------:R-:W-:-:S03]  /*11a0*/  PRMT R20, R20, 0x7773, RZ ;  /* 0x0000777314147816 */ /* 0x000fc600000000ff */
[----:B------:R-:W-:Y:S02]  /*11b0*/  IMAD.U32 R34, R33, 0x10000, RZ ;  /* 0x0001000021227824 */ /* 0x000fe400078e00ff */
[----:B------:R-:W-:Y:S01]  /*11c0*/  IMAD R23, R20, 0x1000000, R23 ;  /* 0x0100000014177824 */ /* 0x000fe200078e0217 */
[----:B-----5:R-:W-:Y:S02]  /*11d0*/  PRMT R20, R5, 0x7771, RZ ;  /* 0x0000777105147816 */ /* 0x020fe400000000ff */
[----:B----4-:R-:W-:Y:S02]  /*11e0*/  LOP3.LUT R34, R31, 0xff0000, R34, 0xf8, !PT ;  /* 0x00ff00001f227812 */ /* 0x010fe400078ef822 */
[----:B------:R-:W-:-:S04]  /*11f0*/  PRMT R31, R5, 0x7770, RZ ;  /* 0x00007770051f7816 */ /* 0x000fc800000000ff */
[----:B------:R-:W-:Y:S02]  /*1200*/  PRMT R33, R31, 0x6540, R20 ;  /* 0x000065401f217816 */ /* 0x000fe40000000014 */
[----:B------:R-:W-:-:S05]  /*1210*/  PRMT R20, R5, 0x7772, RZ ;  /* 0x0000777205147816 */ /* 0x000fca00000000ff */
[----:B------:R-:W-:Y:S01]  /*1220*/  IMAD.U32 R20, R20, 0x10000, RZ ;  /* 0x0001000014147824 */ /* 0x000fe200078e00ff */
[----:B------:R-:W-:-:S04]  /*1230*/  PRMT R35, R7, 0x7770, RZ ;  /* 0x0000777007237816 */ /* 0x000fc800000000ff */
[----:B------:R-:W-:Y:S02]  /*1240*/  LOP3.LUT R33, R33, 0xff0000, R20, 0xf8, !PT ;  /* 0x00ff000021217812 */ /* 0x000fe400078ef814 */
[----:B------:R-:W-:-:S04]  /*1250*/  PRMT R20, R7, 0x7771, RZ ;  /* 0x0000777107147816 */ /* 0x000fc800000000ff */
[----:B------:R-:W-:Y:S02]  /*1260*/  PRMT R35, R35, 0x6540, R20 ;  /* 0x0000654023237816 */ /* 0x000fe40000000014 */
[C---:B------:R-:W-:Y:S02]  /*1270*/  PRMT R20, R7.reuse, 0x7772, RZ ;  /* 0x0000777207147816 */ /* 0x040fe400000000ff */
[----:B------:R-:W-:-:S03]  /*1280*/  PRMT R7, R7, 0x7773, RZ ;  /* 0x0000777307077816 */ /* 0x000fc600000000ff */
[----:B------:R-:W-:Y:S01]  /*1290*/  IMAD.U32 R20, R20, 0x10000, RZ ;  /* 0x0001000014147824 */ /* 0x000fe200078e00ff */
[----:B------:R-:W-:Y:S01]  /*12a0*/  PRMT R31, R22, 0x7773, RZ ;  /* 0x00007773161f7816 */ /* 0x000fe200000000ff */
[----:B------:R-:W-:Y:S01]  /*12b0*/  IMAD.SHL.U32 R7, R7, 0x1000000, RZ ;  /* 0x0100000007077824 */ /* 0x000fe200078e00ff */
[----:B------:R-:W-:Y:S02]  /*12c0*/  PRMT R5, R5, 0x7773, RZ ;  /* 0x0000777305057816 */ /* 0x000fe400000000ff */
[----:B------:R-:W-:-:S03]  /*12d0*/  LOP3.LUT R22, R35, 0xff0000, R20, 0xf8, !PT ;  /* 0x00ff000023167812 */ /* 0x000fc600078ef814 */
[----:B------:R-:W-:Y:S01]  /*12e0*/  IMAD.SHL.U32 R20, R5, 0x1000000, RZ ;  /* 0x0100000005147824 */ /* 0x000fe200078e00ff */
[----:B------:R-:W-:Y:S02]  /*12f0*/  LOP3.LUT R22, R22, R7, RZ, 0xfc, !PT ;  /* 0x0000000716167212 */ /* 0x000fe400078efcff */
[----:B------:R-:W-:Y:S02]  /*1300*/  PRMT R7, R6, 0x7772, RZ ;  /* 0x0000777206077816 */ /* 0x000fe400000000ff */
[----:B------:R-:W-:Y:S01]  /*1310*/  PRMT R5, R4, 0x7772, RZ ;  /* 0x0000777204057816 */ /* 0x000fe200000000ff */
[----:B------:R-:W-:Y:S01]  /*1320*/  IMAD R31, R31, 0x1000000, R34 ;  /* 0x010000001f1f7824 */ /* 0x000fe200078e0222 */
[----:B------:R-:W-:Y:S01]  /*1330*/  LOP3.LUT R33, R33, R20, RZ, 0xfc, !PT ;  /* 0x0000001421217212 */ /* 0x000fe200078efcff */
[----:B------:R-:W-:Y:S01]  /*1340*/  IMAD.U32 R20, R7, 0x10000, RZ ;  /* 0x0001000007147824 */ /* 0x000fe200078e00ff */
[C---:B------:R-:W-:Y:S02]  /*1350*/  PRMT R7, R9.reuse, 0x7771, RZ ;  /* 0x0000777109077816 */ /* 0x040fe400000000ff */
[----:B------:R-:W-:Y:S01]  /*1360*/  PRMT R34, R9, 0x7770, RZ ;  /* 0x0000777009227816 */ /* 0x000fe200000000ff */
[----:B------:R-:W-:-:S03]  /*1370*/  IMAD.U32 R5, R5, 0x10000, RZ ;  /* 0x0001000005057824 */ /* 0x000fc600078e00ff */
[----:B------:R-:W-:Y:S02]  /*1380*/  PRMT R34, R34, 0x6540, R7 ;  /* 0x0000654022227816 */ /* 0x000fe40000000007 */
[----:B------:R-:W-:Y:S02]  /*1390*/  PRMT R7, R9, 0x7772, RZ ;  /* 0x0000777209077816 */ /* 0x000fe400000000ff */
[----:B------:R-:W-:Y:S02]  /*13a0*/  LOP3.LUT R30, R30, 0xff0000, R5, 0xf8, !PT ;  /* 0x00ff00001e1e7812 */ /* 0x000fe400078ef805 */
[----:B------:R-:W-:Y:S01]  /*13b0*/  LOP3.LUT R5, R27, 0xff0000, R20, 0xf8, !PT ;  /* 0x00ff00001b057812 */ /* 0x000fe200078ef814 */
[----:B------:R-:W-:Y:S01]  /*13c0*/  IMAD.U32 R7, R7, 0x10000, RZ ;  /* 0x0001000007077824 */ /* 0x000fe200078e00ff */
[----:B------:R-:W-:Y:S01]  /*13d0*/  PRMT R27, R4, 0x7773, RZ ;  /* 0x00007773041b7816 */ /* 0x000fe200000000ff */
[----:B------:R-:W3:Y:S01]  /*13e0*/  LDL.U16 R20, [R1+0xd0] ;  /* 0x0000d00001147983 */ /* 0x000ee20000100400 */
[----:B------:R-:W-:-:S02]  /*13f0*/  PRMT R6, R6, 0x7773, RZ ;  /* 0x0000777306067816 */ /* 0x000fc400000000ff */
[----:B------:R-:W-:Y:S01]  /*1400*/  LOP3.LUT R34, R34, 0xff0000, R7, 0xf8, !PT ;  /* 0x00ff000022227812 */ /* 0x000fe200078ef807 */
[----:B------:R-:W-:Y:S01]  /*1410*/  IMAD R27, R27, 0x1000000, R30 ;  /* 0x010000001b1b7824 */ /* 0x000fe200078e021e */
[C---:B------:R-:W-:Y:S01]  /*1420*/  PRMT R7, R11.reuse, 0x7770, RZ ;  /* 0x000077700b077816 */ /* 0x040fe200000000ff */
[----:B------:R-:W-:Y:S01]  /*1430*/  IMAD R30, R6, 0x1000000, R5 ;  /* 0x01000000061e7824 */ /* 0x000fe200078e0205 */
[----:B------:R-:W-:-:S04]  /*1440*/  PRMT R6, R11, 0x7771, RZ ;  /* 0x000077710b067816 */ /* 0x000fc800000000ff */
[----:B------:R-:W-:Y:S02]  /*1450*/  PRMT R7, R7, 0x6540, R6 ;  /* 0x0000654007077816 */ /* 0x000fe40000000006 */
[----:B------:R-:W-:-:S05]  /*1460*/  PRMT R6, R11, 0x7772, RZ ;  /* 0x000077720b067816 */ /* 0x000fca00000000ff */
[----:B------:R-:W-:-:S05]  /*1470*/  IMAD.U32 R6, R6, 0x10000, RZ ;  /* 0x0001000006067824 */ /* 0x000fca00078e00ff */
[----:B------:R-:W-:Y:S02]  /*1480*/  LOP3.LUT R35, R7, 0xff0000, R6, 0xf8, !PT ;  /* 0x00ff000007237812 */ /* 0x000fe400078ef806 */
[----:B------:R-:W4:Y:S01]  /*1490*/  LDL.64 R6, [R1+0xd0] ;  /* 0x0000d00001067983 */ /* 0x000f220000100a00 */
[C---:B------:R-:W-:Y:S02]  /*14a0*/  PRMT R4, R15.reuse, 0x7771, RZ ;  /* 0x000077710f047816 */ /* 0x040fe400000000ff */
[----:B------:R-:W-:-:S04]  /*14b0*/  PRMT R5, R15, 0x7770, RZ ;  /* 0x000077700f057816 */ /* 0x000fc800000000ff */
[----:B------:R-:W-:Y:S02]  /*14c0*/  PRMT R5, R5, 0x6540, R4 ;  /* 0x0000654005057816 */ /* 0x000fe40000000004 */
[----:B------:R-:W-:-:S05]  /*14d0*/  PRMT R4, R15, 0x7772, RZ ;  /* 0x000077720f047816 */ /* 0x000fca00000000ff */
[----:B------:R-:W-:-:S05]  /*14e0*/  IMAD.U32 R4, R4, 0x10000, RZ ;  /* 0x0001000004047824 */ /* 0x000fca00078e00ff */
[----:B------:R-:W-:Y:S02]  /*14f0*/  LOP3.LUT R4, R5, 0xff0000, R4, 0xf8, !PT ;  /* 0x00ff000005047812 */ /* 0x000fe400078ef804 */
[----:B------:R-:W-:-:S05]  /*1500*/  PRMT R5, R14, 0x7772, RZ ;  /* 0x000077720e057816 */ /* 0x000fca00000000ff */
[----:B------:R-:W-:Y:S01]  /*1510*/  IMAD.U32 R36, R5, 0x10000, RZ ;  /* 0x0001000005247824 */ /* 0x000fe200078e00ff */
[----:B------:R-:W-:-:S04]  /*1520*/  PRMT R5, R14, 0x7773, RZ ;  /* 0x000077730e057816 */ /* 0x000fc800000000ff */
[----:B------:R-:W-:Y:S02]  /*1530*/  LOP3.LUT R36, R25, 0xff0000, R36, 0xf8, !PT ;  /* 0x00ff000019247812 */ /* 0x000fe400078ef824 */
[----:B------:R-:W-:-:S03]  /*1540*/  LOP3.LUT R14, R12, R3, R13, 0xe2, !PT ;  /* 0x000000030c0e7212 */ /* 0x000fc600078ee20d */
[----:B------:R-:W-:Y:S01]  /*1550*/  IMAD R5, R5, 0x1000000, R36 ;  /* 0x0100000005057824 */ /* 0x000fe200078e0224 */
[----:B------:R-:W-:-:S04]  /*1560*/  PRMT R15, R15, 0x7773, RZ ;  /* 0x000077730f0f7816 */ /* 0x000fc800000000ff */
[----:B------:R-:W-:Y:S01]  /*1570*/  IADD3 R14, PT, PT, R14, R2, R5 ;  /* 0x000000020e0e7210 */ /* 0x000fe20007ffe005 */
[----:B------:R-:W-:-:S04]  /*1580*/  IMAD.SHL.U32 R15, R15, 0x1000000, RZ ;  /* 0x010000000f0f7824 */ /* 0x000fc800078e00ff */
[----:B------:R-:W-:Y:S01]  /*1590*/  VIADD R14, R14, 0xd76aa478 ;  /* 0xd76aa4780e0e7836 */ /* 0x000fe20000000000 */
[----:B------:R-:W-:-:S04]  /*15a0*/  PRMT R9, R9, 0x7773, RZ ;  /* 0x0000777309097816 */ /* 0x000fc800000000ff */
[----:B------:R-:W-:Y:S02]  /*15b0*/  LEA.HI R14, R14, R3, R14, 0x7 ;  /* 0x000000030e0e7211 */ /* 0x000fe400078f380e */
[----:B------:R-:W-:Y:S01]  /*15c0*/  LOP3.LUT R4, R4, R15, RZ, 0xfc, !PT ;  /* 0x0000000f04047212 */ /* 0x000fe200078efcff */
[----:B------:R-:W-:Y:S01]  /*15d0*/  IMAD.SHL.U32 R9, R9, 0x1000000, RZ ;  /* 0x0100000009097824 */ /* 0x000fe200078e00ff */
[----:B------:R-:W-:-:S04]  /*15e0*/  LOP3.LUT R15, R12, R14, R3, 0xb8, !PT ;  /* 0x0000000e0c0f7212 */ /* 0x000fc800078eb803 */
[----:B------:R-:W-:Y:S02]  /*15f0*/  IADD3 R15, PT, PT, R15, R13, R4 ;  /* 0x0000000d0f0f7210 */ /* 0x000fe40007ffe004 */
[----:B------:R-:W-:Y:S02]  /*1600*/  LOP3.LUT R34, R34, R9, RZ, 0xfc, !PT ;  /* 0x0000000922227212 */ /* 0x000fe400078efcff */
[----:B------:R-:W-:Y:S01]  /*1610*/  PRMT R9, R8, 0x7772, RZ ;  /* 0x0000777208097816 */ /* 0x000fe200000000ff */
[----:B------:R-:W-:-:S04]  /*1620*/  VIADD R15, R15, 0xe8c7b756 ;  /* 0xe8c7b7560f0f7836 */ /* 0x000fc80000000000 */
[----:B------:R-:W-:Y:S01]  /*1630*/  IMAD.U32 R36, R9, 0x10000, RZ ;  /* 0x0001000009247824 */ /* 0x000fe200078e00ff */
[----:B------:R-:W-:Y:S02]  /*1640*/  LEA.HI R9, R15, R14, R15, 0xc ;  /* 0x0000000e0f097211 */ /* 0x000fe400078f600f */
[----:B------:R-:W-:Y:S02]  /*1650*/  PRMT R15, R8, 0x7773, RZ ;  /* 0x00007773080f7816 */ /* 0x000fe400000000ff */
[----:B------:R-:W-:Y:S02]  /*1660*/  PRMT R8, R10, 0x7772, RZ ;  /* 0x000077720a087816 */ /* 0x000fe400000000ff */
[----:B--2---:R-:W-:Y:S02]  /*1670*/  LOP3.LUT R36, R19, 0xff0000, R36, 0xf8, !PT ;  /* 0x00ff000013247812 */ /* 0x004fe400078ef824 */
[----:B------:R-:W-:-:S04]  /*1680*/  LOP3.LUT R19, R3, R9, R14, 0xb8, !PT ;  /* 0x0000000903137212 */ /* 0x000fc800078eb80e */
[----:B------:R-:W-:Y:S01]  /*1690*/  IADD3 R19, PT, PT, R19, R12, R23 ;  /* 0x0000000c13137210 */ /* 0x000fe20007ffe017 */
[----:B------:R-:W-:-:S04]  /*16a0*/  IMAD R15, R15, 0x1000000, R36 ;  /* 0x010000000f0f7824 */ /* 0x000fc800078e0224 */
[----:B------:R-:W-:Y:S02]  /*16b0*/  VIADD R36, R19, 0x242070db ;  /* 0x242070db13247836 */ /* 0x000fe40000000000 */
[----:B------:R-:W-:-:S03]  /*16c0*/  IMAD.U32 R19, R8, 0x10000, RZ ;  /* 0x0001000008137824 */ /* 0x000fc600078e00ff */
[----:B------:R-:W-:Y:S02]  /*16d0*/  LEA.HI R8, R36, R9, R36, 0x11 ;  /* 0x0000000924087211 */ /* 0x000fe400078f8824 */
[----:B------:R-:W-:Y:S02]  /*16e0*/  LOP3.LUT R24, R24, 0xff0000, R19, 0xf8, !PT ;  /* 0x00ff000018187812 */ /* 0x000fe400078ef813 */
[----:B------:R-:W-:-:S04]  /*16f0*/  LOP3.LUT R19, R14, R8, R9, 0xb8, !PT ;  /* 0x000000080e137212 */ /* 0x000fc800078eb809 */
[----:B------:R-:W-:-:S05]  /*1700*/  IADD3 R19, PT, PT, R19, R3, R26 ;  /* 0x0000000313137210 */ /* 0x000fca0007ffe01a */
[----:B------:R-:W-:Y:S01]  /*1710*/  VIADD R25, R19, 0xc1bdceee ;  /* 0xc1bdceee13197836 */ /* 0x000fe20000000000 */
[----:B------:R-:W-:-:S04]  /*1720*/  PRMT R19, R10, 0x7773, RZ ;  /* 0x000077730a137816 */ /* 0x000fc800000000ff */
[----:B------:R-:W-:Y:S01]  /*1730*/  LEA.HI R10, R25, R8, R25, 0x16 ;  /* 0x00000008190a7211 */ /* 0x000fe200078fb019 */
[----:B------:R-:W-:-:S03]  /*1740*/  IMAD R24, R19, 0x1000000, R24 ;  /* 0x0100000013187824 */ /* 0x000fc600078e0218 */
[----:B------:R-:W-:-:S04]  /*1750*/  LOP3.LUT R19, R9, R10, R8, 0xb8, !PT ;  /* 0x0000000a09137212 */ /* 0x000fc800078eb808 */
[----:B------:R-:W-:-:S05]  /*1760*/  IADD3 R19, PT, PT, R19, R31, R14 ;  /* 0x0000001f13137210 */ /* 0x000fca0007ffe00e */
[----:B------:R-:W-:-:S05]  /*1770*/  VIADD R19, R19, 0xf57c0faf ;  /* 0xf57c0faf13137836 */ /* 0x000fca0000000000 */
[----:B------:R-:W-:-:S04]  /*1780*/  LEA.HI R19, R19, R10, R19, 0x7 ;  /* 0x0000000a13137211 */ /* 0x000fc800078f3813 */
        /* <DEDUP_REMOVED lines=26> */
[----:B------:R-:W-:Y:S01]  /*1930*/  VIADD R9, R9, 0x895cd7be ;  /* 0x895cd7be09097836 */ /* 0x000fe20000000000 */
[----:B------:R-:W-:-:S04]  /*1940*/  PRMT R11, R11, 0x7773, RZ ;  /* 0x000077730b0b7816 */ /* 0x000fc800000000ff */
[----:B------:R-:W-:-:S04]  /*1950*/  LEA.HI R9, R9, R8, R9, 0x16 ;  /* 0x0000000809097211 */ /* 0x000fc800078fb009 */
[----:B------:R-:W-:-:S04]  /*1960*/  LOP3.LUT R14, R10, R9, R8, 0xb8, !PT ;  /* 0x000000090a0e7212 */ /* 0x000fc800078eb808 */
[----:B------:R-:W-:Y:S01]  /*1970*/  IADD3 R19, PT, PT, R14, R24, R19 ;  /* 0x000000180e137210 */ /* 0x000fe20007ffe013 */
[----:B------:R-:W-:Y:S01]  /*1980*/  IMAD.SHL.U32 R14, R11, 0x1000000, RZ ;  /* 0x010000000b0e7824 */ /* 0x000fe200078e00ff */
[----:B----4-:R-:W-:-:S04]  /*1990*/  PRMT R11, R6, 0x7772, RZ ;  /* 0x00007772060b7816 */ /* 0x010fc800000000ff */
[----:B------:R-:W-:Y:S01]  /*19a0*/  LOP3.LUT R35, R35, R14, RZ, 0xfc, !PT ;  /* 0x0000000e23237212 */ /* 0x000fe200078efcff */
[----:B------:R-:W-:Y:S02]  /*19b0*/  VIADD R14, R19, 0x6b901122 ;  /* 0x6b901122130e7836 */ /* 0x000fe40000000000 */
[----:B------:R-:W-:-:S03]  /*19c0*/  IMAD.U32 R11, R11, 0x10000, RZ ;  /* 0x000100000b0b7824 */ /* 0x000fc600078e00ff */
[----:B------:R-:W-:Y:S02]  /*19d0*/  LEA.HI R14, R14, R9, R14, 0x7 ;  /* 0x000000090e0e7211 */ /* 0x000fe400078f380e */
[----:B---3--:R-:W-:Y:S02]  /*19e0*/  LOP3.LUT R20, R20, 0xff0000, R11, 0xf8, !PT ;  /* 0x00ff000014147812 */ /* 0x008fe400078ef80b */
[----:B------:R-:W-:-:S04]  /*19f0*/  LOP3.LUT R11, R8, R14, R9, 0xb8, !PT ;  /* 0x0000000e080b7212 */ /* 0x000fc800078eb809 */
[----:B------:R-:W-:Y:S02]  /*1a00*/  IADD3 R10, PT, PT, R11, R35, R10 ;  /* 0x000000230b0a7210 */ /* 0x000fe40007ffe00a */
[----:B------:R-:W-:Y:S02]  /*1a10*/  PRMT R11, R6, 0x7773, RZ ;  /* 0x00007773060b7816 */ /* 0x000fe400000000ff */
[C---:B------:R-:W-:Y:S01]  /*1a20*/  PRMT R6, R7.reuse, 0x7771, RZ ;  /* 0x0000777107067816 */ /* 0x040fe200000000ff */
[----:B------:R-:W-:Y:S01]  /*1a30*/  VIADD R25, R10, 0xfd987193 ;  /* 0xfd9871930a197836 */ /* 0x000fe20000000000 */
[----:B------:R-:W-:-:S04]  /*1a40*/  PRMT R19, R7, 0x7770, RZ ;  /* 0x0000777007137816 */ /* 0x000fc800000000ff */
[----:B------:R-:W-:Y:S02]  /*1a50*/  PRMT R19, R19, 0x6540, R6 ;  /* 0x0000654013137816 */ /* 0x000fe40000000006 */
[----:B------:R-:W-:Y:S01]  /*1a60*/  LEA.HI R6, R25, R14, R25, 0xc ;  /* 0x0000000e19067211 */ /* 0x000fe200078f6019 */
[----:B------:R-:W-:-:S03]  /*1a70*/  IMAD R11, R11, 0x1000000, R20 ;  /* 0x010000000b0b7824 */ /* 0x000fc600078e0214 */
[----:B------:R-:W-:Y:S02]  /*1a80*/  LOP3.LUT R20, R9, R6, R14, 0xb8, !PT ;  /* 0x0000000609147212 */ /* 0x000fe400078eb80e */
[C---:B------:R-:W-:Y:S02]  /*1a90*/  PRMT R10, R7.reuse, 0x7772, RZ ;  /* 0x00007772070a7816 */ /* 0x040fe400000000ff */
[----:B------:R-:W-:Y:S02]  /*1aa0*/  IADD3 R20, PT, PT, R20, R11, R8 ;  /* 0x0000000b14147210 */ /* 0x000fe40007ffe008 */
[----:B------:R-:W-:Y:S01]  /*1ab0*/  PRMT R7, R7, 0x7773, RZ ;  /* 0x0000777307077816 */ /* 0x000fe200000000ff */
[----:B------:R-:W-:Y:S02]  /*1ac0*/  IMAD.U32 R10, R10, 0x10000, RZ ;  /* 0x000100000a0a7824 */ /* 0x000fe400078e00ff */
[----:B------:R-:W-:Y:S02]  /*1ad0*/  VIADD R25, R20, 0xa679438e ;  /* 0xa679438e14197836 */ /* 0x000fe40000000000 */
[----:B------:R-:W-:Y:S01]  /*1ae0*/  IMAD.SHL.U32 R8, R7, 0x1000000, RZ ;  /* 0x0100000007087824 */ /* 0x000fe200078e00ff */
[----:B------:R-:W-:-:S02]  /*1af0*/  LOP3.LUT R19, R19, 0xff0000, R10, 0xf8, !PT ;  /* 0x00ff000013137812 */ /* 0x000fc400078ef80a */
[----:B------:R-:W-:Y:S02]  /*1b00*/  LEA.HI R7, R25, R6, R25, 0x11 ;  /* 0x0000000619077211 */ /* 0x000fe400078f8819 */
[----:B------:R-:W-:Y:S02]  /*1b10*/  LOP3.LUT R19, R19, R8, RZ, 0xfc, !PT ;  /* 0x0000000813137212 */ /* 0x000fe400078efcff */
        /* <DEDUP_REMOVED lines=117> */
[----:B------:R-:W-:Y:S02]  /*2270*/  IADD3 R6, PT, PT, R6, R22, R9 ;  /* 0x0000001606067210 */ /* 0x000fe40007ffe009 */
[----:B------:R-:W2:Y:S03]  /*2280*/  LDL.64 R8, [R1+0xe0] ;  /* 0x0000e00001087983 */ /* 0x000ea60000100a00 */
        /* <DEDUP_REMOVED lines=76> */
[----:B--2---:R-:W-:Y:S01]  /*2750*/  IADD3 R6, P1, PT, R8, 0x200, RZ ;  /* 0x0000020008067810 */ /* 0x004fe20007f3e0ff */
[--C-:B------:R-:W-:Y:S02]  /*2760*/  IMAD.IADD R8, R3, 0x1, R7.reuse ;  /* 0x0000000103087824 */ /* 0x100fe400078e0207 */
[----:B------:R-:W-:Y:S02]  /*2770*/  VIADD R11, R11, 0xeb86d391 ;  /* 0xeb86d3910b0b7836 */ /* 0x000fe40000000000 */
[----:B------:R-:W-:Y:S02]  /*2780*/  IMAD.IADD R13, R13, 0x1, R4 ;  /* 0x000000010d0d7824 */ /* 0x000fe400078e0204 */
[----:B------:R-:W-:Y:S02]  /*2790*/  IMAD.IADD R12, R12, 0x1, R7 ;  /* 0x000000010c0c7824 */ /* 0x000fe400078e0207 */
[----:B------:R-:W-:Y:S01]  /*27a0*/  IMAD.IADD R4, R2, 0x1, R5 ;  /* 0x0000000102047824 */ /* 0x000fe200078e0205 */
[----:B------:R-:W-:Y:S01]  /*27b0*/  LEA.HI R5, R11, R8, R11, 0x15 ;  /* 0x000000080b057211 */ /* 0x000fe200078fa80b */
[----:B------:R-:W-:Y:S01]  /*27c0*/  IMAD.X R7, RZ, RZ, R9, P1 ;  /* 0x000000ffff077224 */ /* 0x000fe200008e0609 */
[----:B------:R0:W-:Y:S04]  /*27d0*/  STL.64 [R1+0xf0], R12 ;  /* 0x0000f00c01007387 */ /* 0x0001e80000100a00 */
[----:B------:R0:W-:Y:S04]  /*27e0*/  STL.64 [R1+0xe0], R6 ;  /* 0x0000e00601007387 */ /* 0x0001e80000100a00 */
[----:B------:R0:W-:Y:S04]  /*27f0*/  STL.64 [R1+0xe8], R4 ;  /* 0x0000e80401007387 */ /* 0x0001e80000100a00 */
[----:B------:R0:W-:Y:S01]  /*2800*/  STL [R1+0xd8], RZ ;  /* 0x0000d8ff01007387 */ /* 0x0001e20000100800 */
[----:B------:R-:W-:-:S07]  /*2810*/  IMAD.MOV.U32 R2, RZ, RZ, RZ ;  /* 0x000000ffff027224 */ /* 0x000fce00078e00ff */
.L_x_18:
[----:B------:R-:W-:Y:S05]  /*2820*/  BSYNC.RECONVERGENT B1 ;  /* 0x0000000000017941 */ /* 0x000fea0003800200 */
.L_x_17:
[----:B------:R-:W-:Y:S05]  /*2830*/  @!P0 BRA `(.L_x_19) ;  /* 0xffffffe400948947 */ /* 0x000fea000383ffff */
.L_x_16:
[----:B------:R-:W-:Y:S05]  /*2840*/  BSYNC.RECONVERGENT B0 ;  /* 0x0000000000007941 */ /* 0x000fea0003800200 */
.L_x_15:
[----:B------:R-:W-:Y:S01]  /*2850*/  ISETP.GT.U32.AND P0, PT, R2, 0x37, PT ;  /* 0x000000370200780c */ /* 0x000fe20003f04070 */
[----:B------:R-:W-:-:S12]  /*2860*/  BSSY.RECONVERGENT B1, `(.L_x_20) ;  /* 0x0000218000017945 */ /* 0x000fd80003800200 */
[----:B------:R-:W-:Y:S05]  /*2870*/  @P0 BRA `(.L_x_21) ;  /* 0x0000000400680947 */ /* 0x000fea0003800000 */
[----:B0-----:R-:W-:Y:S01]  /*2880*/  IMAD.MOV.U32 R3, RZ, RZ, 0x80 ;  /* 0x00000080ff037424 */ /* 0x001fe200078e00ff */
[----:B------:R-:W-:Y:S01]  /*2890*/  ISETP.NE.AND P0, PT, R2, 0x37, PT ;  /* 0x000000370200780c */ /* 0x000fe20003f05270 */
[----:B------:R-:W-:Y:S01]  /*28a0*/  IMAD.IADD R0, R1, 0x1, R2 ;  /* 0x0000000101007824 */ /* 0x000fe200078e0202 */
[----:B------:R-:W-:Y:S04]  /*28b0*/  BSSY.RECONVERGENT B0, `(.L_x_22) ;  /* 0x0000055000007945 */ /* 0x000fe80003800200 */
[----:B------:R0:W-:Y:S07]  /*28c0*/  STL.U8 [R0+0x98], R3 ;  /* 0x0000980300007387 */ /* 0x0001ee0000100000 */
[----:B------:R-:W-:Y:S05]  /*28d0*/  @!P0 BRA `(.L_x_23) ;  /* 0x0000000400488947 */ /* 0x000fea0003800000 */
[----:B-1----:R-:W-:Y:S01]  /*28e0*/  IMAD.MOV.U32 R4, RZ, RZ, RZ ;  /* 0x000000ffff047224 */ /* 0x002fe200078e00ff */
[----:B------:R-:W-:Y:S01]  /*28f0*/  ISETP.GT.U32.AND P0, PT, R2, 0x36, PT ;  /* 0x000000360200780c */ /* 0x000fe20003f04070 */
[----:B------:R-:W-:Y:S03]  /*2900*/  BSSY.RECONVERGENT B2, `(.L_x_24) ;  /* 0x0000026000027945 */ /* 0x000fe60003800200 */
[----:B------:R-:W-:-:S04]  /*2910*/  ISETP.GT.U32.AND.EX P0, PT, R4, RZ, PT, P0 ;  /* 0x000000ff0400720c */ /* 0x000fc80003f04100 */
[----:B0-----:R-:W-:-:S04]  /*2920*/  SEL R3, R2, 0x36, P0 ;  /* 0x0000003602037807 */ /* 0x001fc80000000000 */
[----:B------:R-:W-:Y:S02]  /*2930*/  IADD3 R0, P1, PT, R3, -R2, RZ ;  /* 0x8000000203007210 */ /* 0x000fe40007f3e0ff */
[----:B------:R-:W-:Y:S02]  /*2940*/  SEL R3, R4, RZ, P0 ;  /* 0x000000ff04037207 */ /* 0x000fe40000000000 */
[C---:B------:R-:W-:Y:S02]  /*2950*/  ISETP.GE.U32.AND P0, PT, R0.reuse, 0xf, PT ;  /* 0x0000000f0000780c */ /* 0x040fe40003f06070 */
[----:B------:R-:W-:Y:S01]  /*2960*/  IADD3 R5, P2, PT, R0, 0x1, RZ ;  /* 0x0000000100057810 */ /* 0x000fe20007f5e0ff */
[----:B------:R-:W-:-:S03]  /*2970*/  IMAD.X R3, R3, 0x1, ~R4, P1 ;  /* 0x0000000103037824 */ /* 0x000fc600008e0e04 */
[----:B------:R-:W-:Y:S01]  /*2980*/  LOP3.LUT R6, R5, 0xf, RZ, 0xc0, !PT ;  /* 0x0000000f05067812 */ /* 0x000fe200078ec0ff */
[----:B------:R-:W-:Y:S01]  /*2990*/  IMAD.X R4, RZ, RZ, R3, P2 ;  /* 0x000000ffff047224 */ /* 0x000fe200010e0603 */
[----:B------:R-:W-:Y:S02]  /*29a0*/  ISETP.GE.U32.AND.EX P0, PT, R3, RZ, PT, P0 ;  /* 0x000000ff0300720c */ /* 0x000fe40003f06100 */
[----:B------:R-:W-:-:S04]  /*29b0*/  ISETP.NE.U32.AND P1, PT, R6, RZ, PT ;  /* 0x000000ff0600720c */ /* 0x000fc80003f25070 */
[----:B------:R-:W-:-:S07]  /*29c0*/  ISETP.NE.AND.EX P1, PT, RZ, RZ, PT, P1 ;  /* 0x000000ffff00720c */ /* 0x000fce0003f25310 */
[----:B------:R-:W-:Y:S06]  /*29d0*/  @!P0 BRA `(.L_x_25) ;  /* 0x0000000000608947 */ /* 0x000fec0003800000 */
[----:B------:R-:W-:-:S07]  /*29e0*/  LOP3.LUT R3, R5, 0xfffffff0, RZ, 0xc0, !PT ;  /* 0xfffffff005037812 */ /* 0x000fce00078ec0ff */
.L_x_26:
[----:B0-----:R-:W-:Y:S01]  /*29f0*/  IMAD.IADD R0, R1, 0x1, R2 ;  /* 0x0000000101007824 */ /* 0x001fe200078e0202 */
[----:B------:R-:W-:Y:S01]  /*2a00*/  IADD3 R3, P0, PT, R3, -0x10, RZ ;  /* 0xfffffff003037810 */ /* 0x000fe20007f1e0ff */
[----:B------:R-:W-:-:S03]  /*2a10*/  VIADD R2, R2, 0x10 ;  /* 0x0000001002027836 */ /* 0x000fc60000000000 */
[----:B------:R0:W-:Y:S01]  /*2a20*/  STL.U8 [R0+0x99], RZ ;  /* 0x000099ff00007387 */ /* 0x0001e20000100000 */
[----:B------:R-:W-:Y:S02]  /*2a30*/  IADD3.X R4, PT, PT, R4, -0x1, RZ, P0, !PT ;  /* 0xffffffff04047810 */ /* 0x000fe400007fe4ff */
[----:B------:R-:W-:Y:S01]  /*2a40*/  ISETP.NE.U32.AND P0, PT, R3, RZ, PT ;  /* 0x000000ff0300720c */ /* 0x000fe20003f05070 */
[----:B------:R0:W-:Y:S03]  /*2a50*/  STL.U8 [R0+0x9a], RZ ;  /* 0x00009aff00007387 */ /* 0x0001e60000100000 */
[----:B------:R-:W-:Y:S01]  /*2a60*/  ISETP.NE.AND.EX P0, PT, R4, RZ, PT, P0 ;  /* 0x000000ff0400720c */ /* 0x000fe20003f05300 */
[----:B------:R0:W-:Y:S04]  /*2a70*/  STL.U8 [R0+0x9b], RZ ;  /* 0x00009bff00007387 */ /* 0x0001e80000100000 */
        /* <DEDUP_REMOVED lines=12> */
[----:B------:R0:W-:Y:S01]  /*2b40*/  STL.U8 [R0+0xa8], RZ ;  /* 0x0000a8ff00007387 */ /* 0x0001e20000100000 */
[----:B------:R-:W-:Y:S05]  /*2b50*/  @P0 BRA `(.L_x_26) ;  /* 0xfffffffc00a40947 */ /* 0x000fea000383ffff */
.L_x_25:
[----:B------:R-:W-:Y:S05]  /*2b60*/  BSYNC.RECONVERGENT B2 ;  /* 0x0000000000027941 */ /* 0x000fea0003800200 */
.L_x_24:
[----:B------:R-:W-:Y:S05]  /*2b70*/  @!P1 BRA `(.L_x_23) ;  /* 0x0000000000a09947 */ /* 0x000fea0003800000 */
[----:B------:R-:W-:Y:S01]  /*2b80*/  ISETP.GE.U32.AND P0, PT, R6, 0x8, PT ;  /* 0x000000080600780c */ /* 0x000fe20003f06070 */
[----:B------:R-:W-:Y:S01]  /*2b90*/  BSSY.RECONVERGENT B2, `(.L_x_27) ;  /* 0x0000010000027945 */ /* 0x000fe20003800200 */
[----:B------:R-:W-:Y:S02]  /*2ba0*/  LOP3.LUT R3, R5, 0x7, RZ, 0xc0, !PT ;  /* 0x0000000705037812 */ /* 0x000fe400078ec0ff */
[----:B------:R-:W-:Y:S02]  /*2bb0*/  ISETP.GE.U32.AND.EX P0, PT, RZ, RZ, PT, P0 ;  /* 0x000000ffff00720c */ /* 0x000fe40003f06100 */
[----:B------:R-:W-:-:S04]  /*2bc0*/  ISETP.NE.U32.AND P1, PT, R3, RZ, PT ;  /* 0x000000ff0300720c */ /* 0x000fc80003f25070 */
[----:B------:R-:W-:-:S07]  /*2bd0*/  ISETP.NE.AND.EX P1, PT, RZ, RZ, PT, P1 ;  /* 0x000000ffff00720c */ /* 0x000fce0003f25310 */
[----:B------:R-:W-:Y:S06]  /*2be0*/  @!P0 BRA `(.L_x_28) ;  /* 0x0000000000288947 */ /* 0x000fec0003800000 */
[----:B0-----:R-:W-:Y:S02]  /*2bf0*/  IMAD.IADD R0, R1, 0x1, R2 ;  /* 0x0000000101007824 */ /* 0x001fe400078e0202 */
[----:B------:R-:W-:-:S03]  /*2c00*/  VIADD R2, R2, 0x8 ;  /* 0x0000000802027836 */ /* 0x000fc60000000000 */
[----:B------:R1:W-:Y:S04]  /*2c10*/  STL.U8 [R0+0x99], RZ ;  /* 0x000099ff00007387 */ /* 0x0003e80000100000 */
[----:B------:R1:W-:Y:S04]  /*2c20*/  STL.U8 [R0+0x9a], RZ ;  /* 0x00009aff00007387 */ /* 0x0003e80000100000 */
[----:B------:R1:W-:Y:S04]  /*2c30*/  STL.U8 [R0+0x9b], RZ ;  /* 0x00009bff00007387 */ /* 0x0003e80000100000 */
[----:B------:R1:W-:Y:S04]  /*2c40*/  STL.U8 [R0+0x9c], RZ ;  /* 0x00009cff00007387 */ /* 0x0003e80000100000 */
[----:B------:R1:W-:Y:S04]  /*2c50*/  STL.U8 [R0+0x9d], RZ ;  /* 0x00009dff00007387 */ /* 0x0003e80000100000 */
[----:B------:R1:W-:Y:S04]  /*2c60*/  STL.U8 [R0+0x9e], RZ ;  /* 0x00009eff00007387 */ /* 0x0003e80000100000 */
[----:B------:R1:W-:Y:S04]  /*2c70*/  STL.U8 [R0+0x9f], RZ ;  /* 0x00009fff00007387 */ /* 0x0003e80000100000 */
[----:B------:R1:W-:Y:S02]  /*2c80*/  STL.U8 [R0+0xa0], RZ ;  /* 0x0000a0ff00007387 */ /* 0x0003e40000100000 */
.L_x_28:
[----:B------:R-:W-:Y:S05]  /*2c90*/  BSYNC.RECONVERGENT B2 ;  /* 0x0000000000027941 */ /* 0x000fea0003800200 */
.L_x_27:
[----:B------:R-:W-:Y:S05]  /*2ca0*/  @!P1 BRA `(.L_x_23) ;  /* 0x0000000000549947 */ /* 0x000fea0003800000 */
[----:B------:R-:W-:Y:S01]  /*2cb0*/  ISETP.GE.U32.AND P0, PT, R3, 0x4, PT ;  /* 0x000000040300780c */ /* 0x000fe20003f06070 */
[----:B------:R-:W-:Y:S01]  /*2cc0*/  IMAD.MOV.U32 R3, RZ, RZ, RZ ;  /* 0x000000ffff037224 */ /* 0x000fe200078e00ff */
[----:B01----:R-:W-:Y:S02]  /*2cd0*/  LOP3.LUT R0, R5, 0x3, RZ, 0xc0, !PT ;  /* 0x0000000305007812 */ /* 0x003fe400078ec0ff */
[----:B------:R-:W-:Y:S02]  /*2ce0*/  ISETP.GE.U32.AND.EX P0, PT, RZ, RZ, PT, P0 ;  /* 0x000000ffff00720c */ /* 0x000fe40003f06100 */
[----:B------:R-:W-:-:S04]  /*2cf0*/  ISETP.NE.U32.AND P1, PT, R0, RZ, PT ;  /* 0x000000ff0000720c */ /* 0x000fc80003f25070 */
[----:B------:R-:W-:-:S07]  /*2d00*/  ISETP.NE.AND.EX P1, PT, R3, RZ, PT, P1 ;  /* 0x000000ff0300720c */ /* 0x000fce0003f25310 */
[----:B------:R-:W-:Y:S02]  /*2d10*/  @P0 IMAD.IADD R4, R1, 0x1, R2 ;  /* 0x0000000101040824 */ /* 0x000fe400078e0202 */
[----:B------:R-:W-:-:S03]  /*2d20*/  @P0 VIADD R2, R2, 0x4 ;  /* 0x0000000402020836 */ /* 0x000fc60000000000 */
[----:B------:R2:W-:Y:S04]  /*2d30*/  @P0 STL.U8 [R4+0x99], RZ ;  /* 0x000099ff04000387 */ /* 0x0005e80000100000 */
[----:B------:R2:W-:Y:S04]  /*2d40*/  @P0 STL.U8 [R4+0x9a], RZ ;  /* 0x00009aff04000387 */ /* 0x0005e80000100000 */
[----:B------:R2:W-:Y:S04]  /*2d50*/  @P0 STL.U8 [R4+0x9b], RZ ;  /* 0x00009bff04000387 */ /* 0x0005e80000100000 */
[----:B------:R2:W-:Y:S01]  /*2d60*/  @P0 STL.U8 [R4+0x9c], RZ ;  /* 0x00009cff04000387 */ /* 0x0005e20000100000 */
[----:B------:R-:W-:Y:S05]  /*2d70*/  @!P1 BRA `(.L_x_23) ;  /* 0x0000000000209947 */ /* 0x000fea0003800000 */
[----:B------:R-:W-:-:S07]  /*2d80*/  IADD3 R2, PT, PT, R2, 0x1, R16 ;  /* 0x0000000102027810 */ /* 0x000fce0007ffe010 */
.L_x_29:
[----:B------:R-:W-:Y:S01]  /*2d90*/  IADD3 R0, P0, PT, R0, -0x1, RZ ;  /* 0xffffffff00007810 */ /* 0x000fe20007f1e0ff */
[----:B------:R0:W-:Y:S03]  /*2da0*/  STL.U8 [R2], RZ ;  /* 0x000000ff02007387 */ /* 0x0001e60000100000 */
[----:B------:R-:W-:Y:S02]  /*2db0*/  IADD3.X R3, PT, PT, R3, -0x1, RZ, P0, !PT ;  /* 0xffffffff03037810 */ /* 0x000fe400007fe4ff */
[----:B------:R-:W-:Y:S01]  /*2dc0*/  ISETP.NE.U32.AND P0, PT, R0, RZ, PT ;  /* 0x000000ff0000720c */ /* 0x000fe20003f05070 */
[----:B0-----:R-:W-:-:S03]  /*2dd0*/  VIADD R2, R2, 0x1 ;  /* 0x0000000102027836 */ /* 0x001fc60000000000 */
[----:B------:R-:W-:-:S13]  /*2de0*/  ISETP.NE.AND.EX P0, PT, R3, RZ, PT, P0 ;  /* 0x000000ff0300720c */ /* 0x000fda0003f05300 */
[----:B------:R-:W-:Y:S05]  /*2df0*/  @P0 BRA `(.L_x_29) ;  /* 0xfffffffc00e40947 */ /* 0x000fea000383ffff */
.L_x_23:
[----:B------:R-:W-:Y:S05]  /*2e00*/  BSYNC.RECONVERGENT B0 ;  /* 0x0000000000007941 */ /* 0x000fea0003800200 */
.L_x_22:
[----:B------:R-:W-:Y:S05]  /*2e10*/  BRA `(.L_x_30) ;  /* 0x0000001800f07947 */ /* 0x000fea0003800000 */
.L_x_21:
[----:B------:R-:W-:Y:S01]  /*2e20*/  IMAD.MOV.U32 R0, RZ, RZ, 0x80 ;  /* 0x00000080ff007424 */ /* 0x000fe200078e00ff */
[----:B------:R-:W-:Y:S01]  /*2e30*/  ISETP.GT.U32.AND P0, PT, R2, 0x3e, PT ;  /* 0x0000003e0200780c */ /* 0x000fe20003f04070 */
[----:B0-----:R-:W-:Y:S01]  /*2e40*/  IMAD.IADD R3, R1, 0x1, R2 ;  /* 0x0000000101037824 */ /* 0x001fe200078e0202 */
[----:B------:R-:W-:Y:S04]  /*2e50*/  BSSY.RECONVERGENT B0, `(.L_x_31) ;  /* 0x000002f000007945 */ /* 0x000fe80003800200 */
[----:B------:R0:W-:Y:S07]  /*2e60*/  STL.U8 [R3+0x98], R0 ;  /* 0x0000980003007387 */ /* 0x0001ee0000100000 */
[----:B------:R-:W-:Y:S05]  /*2e70*/  @P0 BRA `(.L_x_32) ;  /* 0x0000000000b00947 */ /* 0x000fea0003800000 */
[----:B0-----:R-:W-:-:S04]  /*2e80*/  IADD3 R0, PT, PT, -R2, 0x3f, RZ ;  /* 0x0000003f02007810 */ /* 0x001fc80007ffe1ff */
[----:B-1----:R-:W-:-:S04]  /*2e90*/  LOP3.LUT R4, R0, 0xf, RZ, 0xc0, !PT ;  /* 0x0000000f00047812 */ /* 0x002fc800078ec0ff */
[----:B------:R-:W-:-:S04]  /*2ea0*/  ISETP.NE.U32.AND P0, PT, R4, RZ, PT ;  /* 0x000000ff0400720c */ /* 0x000fc80003f05070 */
[----:B------:R-:W-:-:S13]  /*2eb0*/  ISETP.NE.AND.EX P0, PT, RZ, RZ, PT, P0 ;  /* 0x000000ffff00720c */ /* 0x000fda0003f05300 */
        /* <DEDUP_REMOVED lines=8> */
[----:B------:R0:W-:Y:S01]  /*2f40*/  STL.U8 [R3+0x99], RZ ;  /* 0x000099ff03007387 */ /* 0x0001e20000100000 */
[----:B------:R-:W-:-:S03]  /*2f50*/  VIADD R2, R2, 0x8 ;  /* 0x0000000802027836 */ /* 0x000fc60000000000 */
[----:B------:R0:W-:Y:S04]  /*2f60*/  STL.U8 [R3+0x9a], RZ ;  /* 0x00009aff03007387 */ /* 0x0001e80000100000 */
[----:B------:R0:W-:Y:S04]  /*2f70*/  STL.U8 [R3+0x9b], RZ ;  /* 0x00009bff03007387 */ /* 0x0001e80000100000 */
[----:B------:R0:W-:Y:S04]  /*2f80*/  STL.U8 [R3+0x9c], RZ ;  /* 0x00009cff03007387 */ /* 0x0001e80000100000 */
[----:B------:R0:W-:Y:S04]  /*2f90*/  STL.U8 [R3+0x9d], RZ ;  /* 0x00009dff03007387 */ /* 0x0001e80000100000 */
[----:B------:R0:W-:Y:S04]  /*2fa0*/  STL.U8 [R3+0x9e], RZ ;  /* 0x00009eff03007387 */ /* 0x0001e80000100000 */
[----:B------:R0:W-:Y:S04]  /*2fb0*/  STL.U8 [R3+0x9f], RZ ;  /* 0x00009fff03007387 */ /* 0x0001e80000100000 */
[----:B------:R0:W-:Y:S02]  /*2fc0*/  STL.U8 [R3+0xa0], RZ ;  /* 0x0000a0ff03007387 */ /* 0x0001e40000100000 */
.L_x_34:
[----:B------:R-:W-:Y:S05]  /*2fd0*/  BSYNC.RECONVERGENT B2 ;  /* 0x0000000000027941 */ /* 0x000fea0003800200 */
.L_x_33:
[----:B------:R-:W-:Y:S05]  /*2fe0*/  @!P1 BRA `(.L_x_32) ;  /* 0x0000000000549947 */ /* 0x000fea0003800000 */
[----:B------:R-:W-:Y:S01]  /*2ff0*/  ISETP.GE.U32.AND P0, PT, R5, 0x4, PT ;  /* 0x000000040500780c */ /* 0x000fe20003f06070 */
[----:B0-----:R-:W-:Y:S01]  /*3000*/  IMAD.MOV.U32 R3, RZ, RZ, RZ ;  /* 0x000000ffff037224 */ /* 0x001fe200078e00ff */
[----:B------:R-:W-:Y:S02]  /*3010*/  LOP3.LUT R0, R0, 0x3, RZ, 0xc0, !PT ;  /* 0x0000000300007812 */ /* 0x000fe400078ec0ff */
        /* <DEDUP_REMOVED lines=11> */
.L_x_35:
[----:B------:R-:W-:Y:S01]  /*30d0*/  IADD3 R0, P0, PT, R0, -0x1, RZ ;  /* 0xffffffff00007810 */ /* 0x000fe20007f1e0ff */
[----:B------:R0:W-:Y:S03]  /*30e0*/  STL.U8 [R2], RZ ;  /* 0x000000ff02007387 */ /* 0x0001e60000100000 */
[----:B------:R-:W-:Y:S02]  /*30f0*/  IADD3.X R3, PT, PT, R3, -0x1, RZ, P0, !PT ;  /* 0xffffffff03037810 */ /* 0x000fe400007fe4ff */
[----:B------:R-:W-:Y:S01]  /*3100*/  ISETP.NE.U32.AND P0, PT, R0, RZ, PT ;  /* 0x000000ff0000720c */ /* 0x000fe20003f05070 */
[----:B0-----:R-:W-:-:S03]  /*3110*/  VIADD R2, R2, 0x1 ;  /* 0x0000000102027836 */ /* 0x001fc60000000000 */
[----:B------:R-:W-:-:S13]  /*3120*/  ISETP.NE.AND.EX P0, PT, R3, RZ, PT, P0 ;  /* 0x000000ff0300720c */ /* 0x000fda0003f05300 */
[----:B------:R-:W-:Y:S05]  /*3130*/  @P0 BRA `(.L_x_35) ;  /* 0xfffffffc00e40947 */ /* 0x000fea000383ffff */
.L_x_32:
[----:B------:R-:W-:Y:S05]  /*3140*/  BSYNC.RECONVERGENT B0 ;  /* 0x0000000000007941 */ /* 0x000fea0003800200 */
.L_x_31:
[----:B------:R-:W3:Y:S04]  /*3150*/  LDL.128 R20, [R1+0xa0] ;  /* 0x0000a00001147983 */ /* 0x000ee80000100c00 */
[----:B------:R-:W4:Y:S04]  /*3160*/  LDL.64 R14, [R1+0x98] ;  /* 0x00009800010e7983 */ /* 0x000f280000100a00 */
[----:B------:R-:W5:Y:S04]  /*3170*/  LDL.U16 R27, [R1+0x98] ;  /* 0x00009800011b7983 */ /* 0x000f680000100400 */
[----:B0-----:R-:W5:Y:S04]  /*3180*/  LDL.64 R2, [R1+0xe8] ;  /* 0x0000e80001027983 */ /* 0x001f680000100a00 */
[----:B------:R-:W5:Y:S04]  /*3190*/  LDL.64 R12, [R1+0xf0] ;  /* 0x0000f000010c7983 */ /* 0x000f680000100a00 */
[----:B------:R-:W5:Y:S04]  /*31a0*/  LDL.U16 R24, [R1+0xa0] ;  /* 0x0000a00001187983 */ /* 0x000f680000100400 */
[----:B------:R-:W5:Y:S04]  /*31b0*/  LDL.U16 R25, [R1+0xa8] ;  /* 0x0000a80001197983 */ /* 0x000f680000100400 */
[----:B-12---:R-:W2:Y:S04]  /*31c0*/  LDL.128 R4, [R1+0xb0] ;  /* 0x0000b00001047983 */ /* 0x006ea80000100c00 */
[----:B------:R-:W2:Y:S04]  /*31d0*/  LDL.U16 R30, [R1+0xb0] ;  /* 0x0000b000011e7983 */ /* 0x000ea80000100400 */
[----:B------:R-:W2:Y:S04]  /*31e0*/  LDL.U16 R26, [R1+0xb8] ;  /* 0x0000b800011a7983 */ /* 0x000ea80000100400 */
[----:B------:R-:W2:Y:S04]  /*31f0*/  LDL.128 R8, [R1+0xc0] ;  /* 0x0000c00001087983 */ /* 0x000ea80000100c00 */
[----:B------:R-:W2:Y:S04]  /*3200*/  LDL.U16 R0, [R1+0xc0] ;  /* 0x0000c00001007983 */ /* 0x000ea80000100400 */
[----:B------:R-:W2:Y:S04]  /*3210*/  LDL.U16 R18, [R1+0xc8] ;  /* 0x0000c80001127983 */ /* 0x000ea80000100400 */
[----:B------:R-:W2:Y:S04]  /*3220*/  LDL.64 R16, [R1+0xd0] ;  /* 0x0000d00001107983 */ /* 0x000ea80000100a00 */
[----:B------:R-:W2:Y:S04]  /*3230*/  LDL.U16 R19, [R1+0xd0] ;  /* 0x0000d00001137983 */ /* 0x000ea80000100400 */
[----:B------:R0:W-:Y:S04]  /*3240*/  STL.128 [R1+0xa0], RZ ;  /* 0x0000a0ff01007387 */ /* 0x0001e80000100c00 */
[----:B------:R0:W-:Y:S04]  /*3250*/  STL.128 [R1+0xb0], RZ ;  /* 0x0000b0ff01007387 */ /* 0x0001e80000100c00 */
[----:B------:R0:W-:Y:S04]  /*3260*/  STL.128 [R1+0xc0], RZ ;  /* 0x0000c0ff01007387 */ /* 0x0001e80000100c00 */
[----:B------:R0:W-:Y:S01]  /*3270*/  STL.64 [R1+0x98], RZ ;  /* 0x000098ff01007387 */ /* 0x0001e20000100a00 */
[----:B---3--:R-:W-:-:S02]  /*3280*/  PRMT R31, R21, 0x7772, RZ ;  /* 0x00007772151f7816 */ /* 0x008fc400000000ff */
[C---:B------:R-:W-:Y:S02]  /*3290*/  PRMT R32, R21.reuse, 0x7771, RZ ;  /* 0x0000777115207816 */ /* 0x040fe400000000ff */
[----:B------:R-:W-:Y:S01]  /*32a0*/  PRMT R33, R21, 0x7770, RZ ;  /* 0x0000777015217816 */ /* 0x000fe200000000ff */
[----:B------:R-:W-:Y:S01]  /*32b0*/  IMAD.U32 R31, R31, 0x10000, RZ ;  /* 0x000100001f1f7824 */ /* 0x000fe200078e00ff */
[----:B------:R-:W-:Y:S02]  /*32c0*/  PRMT R21, R21, 0x7773, RZ ;  /* 0x0000777315157816 */ /* 0x000fe400000000ff */
[----:B------:R-:W-:Y:S02]  /*32d0*/  PRMT R32, R33, 0x6540, R32 ;  /* 0x0000654021207816 */ /* 0x000fe40000000020 */
[----:B----4-:R-:W-:Y:S02]  /*32e0*/  PRMT R33, R15, 0x7770, RZ ;  /* 0x000077700f217816 */ /* 0x010fe400000000ff */
[----:B------:R-:W-:-:S02]  /*32f0*/  LOP3.LUT R31, R32, 0xff0000, R31, 0xf8, !PT ;  /* 0x00ff0000201f7812 */ /* 0x000fc400078ef81f */
[----:B------:R-:W-:-:S05]  /*3300*/  PRMT R32, R14, 0x7772, RZ ;  /* 0x000077720e207816 */ /* 0x000fca00000000ff */
[----:B------:R-:W-:Y:S01]  /*3310*/  IMAD.U32 R34, R32, 0x10000, RZ ;  /* 0x0001000020227824 */ /* 0x000fe200078e00ff */
[----:B------:R-:W-:-:S04]  /*3320*/  PRMT R32, R15, 0x7771, RZ ;  /* 0x000077710f207816 */ /* 0x000fc800000000ff */
[----:B-----5:R-:W-:Y:S02]  /*3330*/  LOP3.LUT R34, R27, 0xff0000, R34, 0xf8, !PT ;  /* 0x00ff00001b227812 */ /* 0x020fe400078ef822 */
[----:B------:R-:W-:Y:S02]  /*3340*/  PRMT R27, R15, 0x7772, RZ ;  /* 0x000077720f1b7816 */ /* 0x000fe400000000ff */
[----:B------:R-:W-:Y:S02]  /*3350*/  PRMT R32, R33, 0x6540, R32 ;  /* 0x0000654021207816 */ /* 0x000fe40000000020 */
[----:B------:R-:W-:Y:S01]  /*3360*/  PRMT R15, R15, 0x7773, RZ ;  /* 0x000077730f0f7816 */ /* 0x000fe200000000ff */
[----:B------:R-:W-:Y:S01]  /*3370*/  IMAD.U32 R33, R27, 0x10000, RZ ;  /* 0x000100001b217824 */ /* 0x000fe200078e00ff */
[----:B------:R-:W-:-:S03]  /*3380*/  PRMT R27, R14, 0x7773, RZ ;  /* 0x000077730e1b7816 */ /* 0x000fc600000000ff */
[----:B------:R-:W-:Y:S01]  /*3390*/  IMAD.SHL.U32 R15, R15, 0x1000000, RZ ;  /* 0x010000000f0f7824 */ /* 0x000fe200078e00ff */
[----:B------:R-:W-:Y:S01]  /*33a0*/  LOP3.LUT R14, R32, 0xff0000, R33, 0xf8, !PT ;  /* 0x00ff0000200e7812 */ /* 0x000fe200078ef821 */
[----:B------:R-:W-:Y:S01]  /*33b0*/  IMAD R27, R27, 0x1000000, R34 ;  /* 0x010000001b1b7824 */ /* 0x000fe200078e0222 */
[----:B------:R-:W-:Y:S02]  /*33c0*/  LOP3.LUT R32, R12, R3, R13, 0xe2, !PT ;  /* 0x000000030c207212 */ /* 0x000fe400078ee20d */
[----:B------:R-:W-:Y:S02]  /*33d0*/  LOP3.LUT R14, R14, R15, RZ, 0xfc, !PT ;  /* 0x0000000f0e0e7212 */ /* 0x000fe400078efcff */
[----:B------:R-:W-:Y:S02]  /*33e0*/  IADD3 R32, PT, PT, R32, R2, R27 ;  /* 0x0000000220207210 */ /* 0x000fe40007ffe01b */
[----:B------:R-:W-:-:S03]  /*33f0*/  PRMT R15, R20, 0x7772, RZ ;  /* 0x00007772140f7816 */ /* 0x000fc600000000ff */
[----:B------:R-:W-:Y:S02]  /*3400*/  VIADD R32, R32, 0xd76aa478 ;  /* 0xd76aa47820207836 */ /* 0x000fe40000000000 */
[----:B------:R-:W-:-:S03]  /*3410*/  IMAD.U32 R15, R15, 0x10000, RZ ;  /* 0x000100000f0f7824 */ /* 0x000fc600078e00ff */
[----:B------:R-:W-:Y:S02]  /*3420*/  LEA.HI R32, R32, R3, R32, 0x7 ;  /* 0x0000000320207211 */ /* 0x000fe400078f3820 */
[----:B------:R-:W-:Y:S02]  /*3430*/  LOP3.LUT R24, R24, 0xff0000, R15, 0xf8, !PT ;  /* 0x00ff000018187812 */ /* 0x000fe400078ef80f */
[----:B------:R-:W-:Y:S02]  /*3440*/  LOP3.LUT R33, R12, R32, R3, 0xb8, !PT ;  /* 0x000000200c217212 */ /* 0x000fe400078eb803 */
[----:B------:R-:W-:Y:S01]  /*3450*/  PRMT R15, R20, 0x7773, RZ ;  /* 0x00007773140f7816 */ /* 0x000fe200000000ff */
[----:B------:R-:W-:Y:S01]  /*3460*/  IMAD.SHL.U32 R20, R21, 0x1000000, RZ ;  /* 0x0100000015147824 */ /* 0x000fe200078e00ff */
[----:B------:R-:W-:Y:S02]  /*3470*/  IADD3 R33, PT, PT, R33, R13, R14 ;  /* 0x0000000d21217210 */ /* 0x000fe40007ffe00e */
[----:B------:R-:W-:Y:S01]  /*3480*/  PRMT R21, R22, 0x7772, RZ ;  /* 0x0000777216157816 */ /* 0x000fe200000000ff */
[----:B------:R-:W-:Y:S01]  /*3490*/  IMAD R15, R15, 0x1000000, R24 ;  /* 0x010000000f0f7824 */ /* 0x000fe200078e0218 */
[----:B------:R-:W-:Y:S01]  /*34a0*/  LOP3.LUT R20, R31, R20, RZ, 0xfc, !PT ;  /* 0x000000141f147212 */ /* 0x000fe200078efcff */
[----:B------:R-:W-:-:S02]  /*34b0*/  VIADD R33, R33, 0xe8c7b756 ;  /* 0xe8c7b75621217836 */ /* 0x000fc40000000000 */
[----:B------:R-:W-:Y:S01]  /*34c0*/  IMAD.U32 R34, R21, 0x10000, RZ ;  /* 0x0001000015227824 */ /* 0x000fe200078e00ff */
[----:B------:R-:W-:Y:S02]  /*34d0*/  PRMT R21, R22, 0x7773, RZ ;  /* 0x0000777316157816 */ /* 0x000fe400000000ff */
[----:B------:R-:W-:Y:S02]  /*34e0*/  LEA.HI R33, R33, R32, R33, 0xc ;  /* 0x0000002021217211 */ /* 0x000fe400078f6021 */
[----:B------:R-:W-:Y:S02]  /*34f0*/  LOP3.LUT R34, R25, 0xff0000, R34, 0xf8, !PT ;  /* 0x00ff000019227812 */ /* 0x000fe400078ef822 */
[----:B------:R-:W-:Y:S02]  /*3500*/  LOP3.LUT R24, R3, R33, R32, 0xb8, !PT ;  /* 0x0000002103187212 */ /* 0x000fe400078eb820 */
[----:B------:R-:W-:Y:S01]  /*3510*/  PRMT R22, R23, 0x7771, RZ ;  /* 0x0000777117167816 */ /* 0x000fe200000000ff */
[----:B------:R-:W-:Y:S01]  /*3520*/  IMAD R21, R21, 0x1000000, R34 ;  /* 0x0100000015157824 */ /* 0x000fe200078e0222 */
[----:B------:R-:W-:-:S05]  /*3530*/  IADD3 R24, PT, PT, R24, R12, R15 ;  /* 0x0000000c18187210 */ /* 0x000fca0007ffe00f */
[----:B------:R-:W-:-:S05]  /*3540*/  VIADD R24, R24, 0x242070db ;  /* 0x242070db18187836 */ /* 0x000fca0000000000 */
[----:B------:R-:W-:-:S04]  /*3550*/  LEA.HI R24, R24, R33, R24, 0x11 ;  /* 0x0000002118187211 */ /* 0x000fc800078f8818 */
[----:B------:R-:W-:-:S04]  /*3560*/  LOP3.LUT R25, R32, R24, R33, 0xb8, !PT ;  /* 0x0000001820197212 */ /* 0x000fc800078eb821 */
[----:B------:R-:W-:-:S05]  /*3570*/  IADD3 R25, PT, PT, R25, R3, R20 ;  /* 0x0000000319197210 */ /* 0x000fca0007ffe014 */
[----:B------:R-:W-:Y:S01]  /*3580*/  VIADD R35, R25, 0xc1bdceee ;  /* 0xc1bdceee19237836 */ /* 0x000fe20000000000 */
[----:B------:R-:W-:-:S04]  /*3590*/  PRMT R25, R23, 0x7770, RZ ;  /* 0x0000777017197816 */ /* 0x000fc800000000ff */
[----:B------:R-:W-:Y:S02]  /*35a0*/  PRMT R31, R25, 0x6540, R22 ;  /* 0x00006540191f7816 */ /* 0x000fe40000000016 */
[----:B------:R-:W-:Y:S02]  /*35b0*/  LEA.HI R25, R35, R24, R35, 0x16 ;  /* 0x0000001823197211 */ /* 0x000fe400078fb023 */
[----:B------:R-:W-:Y:S02]  /*35c0*/  PRMT R22, R23, 0x7772, RZ ;  /* 0x0000777217167816 */ /* 0x000fe400000000ff */
[----:B------:R-:W-:Y:S02]  /*35d0*/  LOP3.LUT R34, R33, R25, R24, 0xb8, !PT ;  /* 0x0000001921227212 */ /* 0x000fe400078eb818 */
[----:B------:R-:W-:Y:S01]  /*35e0*/  PRMT R23, R23, 0x7773, RZ ;  /* 0x0000777317177816 */ /* 0x000fe200000000ff */
[----:B------:R-:W-:Y:S01]  /*35f0*/  IMAD.U32 R22, R22, 0x10000, RZ ;  /* 0x0001000016167824 */ /* 0x000fe200078e00ff */
[----:B------:R-:W-:-:S04]  /*3600*/  IADD3 R34, PT, PT, R34, R21, R32 ;  /* 0x0000001522227210 */ /* 0x000fc80007ffe020 */
[----:B------:R-:W-:Y:S01]  /*3610*/  LOP3.LUT R22, R31, 0xff0000, R22, 0xf8, !PT ;  /* 0x00ff00001f167812 */ /* 0x000fe200078ef816 */
[----:B------:R-:W-:Y:S02]  /*3620*/  VIADD R34, R34, 0xf57c0faf ;  /* 0xf57c0faf22227836 */ /* 0x000fe40000000000 */
[----:B------:R-:W-:-:S03]  /*3630*/  IMAD.SHL.U32 R31, R23, 0x1000000, RZ ;  /* 0x01000000171f7824 */ /* 0x000fc600078e00ff */
[----:B------:R-:W-:Y:S02]  /*3640*/  LEA.HI R23, R34, R25, R34, 0x7 ;  /* 0x0000001922177211 */ /* 0x000fe400078f3822 */
[----:B------:R-:W-:Y:S02]  /*3650*/  LOP3.LUT R22, R22, R31, RZ, 0xfc, !PT ;  /* 0x0000001f16167212 */ /* 0x000fe400078efcff */
[----:B------:R-:W-:-:S04]  /*3660*/  LOP3.LUT R31, R24, R23, R25, 0xb8, !PT ;  /* 0x00000017181f7212 */ /* 0x000fc800078eb819 */
[----:B------:R-:W-:Y:S02]  /*3670*/  IADD3 R33, PT, PT, R31, R22, R33 ;  /* 0x000000161f217210 */ /* 0x000fe40007ffe021 */
[C---:B--2---:R-:W-:Y:S02]  /*3680*/  PRMT R31, R4.reuse, 0x7772, RZ ;  /* 0x00007772041f7816 */ /* 0x044fe400000000ff */
[----:B------:R-:W-:Y:S01]  /*3690*/  PRMT R4, R4, 0x7773, RZ ;  /* 0x0000777304047816 */ /* 0x000fe200000000ff */
[----:B------:R-:W-:Y:S02]  /*36a0*/  VIADD R32, R33, 0x4787c62a ;  /* 0x4787c62a21207836 */ /* 0x000fe40000000000 */
[----:B------:R-:W-:-:S05]  /*36b0*/  IMAD.U32 R31, R31, 0x10000, RZ ;  /* 0x000100001f1f7824 */ /* 0x000fca00078e00ff */
[----:B------:R-:W-:Y:S02]  /*36c0*/  LOP3.LUT R31, R30, 0xff0000, R31, 0xf8, !PT ;  /* 0x00ff00001e1f7812 */ /* 0x000fe400078ef81f */
[----:B------:R-:W-:Y:S02]  /*36d0*/  LEA.HI R30, R32, R23, R32, 0xc ;  /* 0x00000017201e7211 */ /* 0x000fe400078f6020 */
[----:B------:R-:W-:Y:S01]  /*36e0*/  PRMT R32, R5, 0x7770, RZ ;  /* 0x0000777005207816 */ /* 0x000fe200000000ff */
[----:B------:R-:W-:Y:S01]  /*36f0*/  IMAD R4, R4, 0x1000000, R31 ;  /* 0x0100000004047824 */ /* 0x000fe200078e021f */
[----:B------:R-:W-:-:S04]  /*3700*/  LOP3.LUT R31, R25, R30, R23, 0xb8, !PT ;  /* 0x0000001e191f7212 */ /* 0x000fc800078eb817 */
[----:B------:R-:W-:Y:S02]  /*3710*/  IADD3 R33, PT, PT, R31, R4, R24 ;  /* 0x000000041f217210 */ /* 0x000fe40007ffe018 */
[C---:B------:R-:W-:Y:S02]  /*3720*/  PRMT R24, R5.reuse, 0x7772, RZ ;  /* 0x0000777205187816 */ /* 0x040fe400000000ff */
[----:B------:R-:W-:Y:S01]  /*3730*/  PRMT R31, R5, 0x7771, RZ ;  /* 0x00007771051f7816 */ /* 0x000fe200000000ff */
[----:B------:R-:W-:Y:S01]  /*3740*/  VIADD R33, R33, 0xa8304613 ;  /* 0xa830461321217836 */ /* 0x000fe20000000000 */
[----:B------:R-:W-:Y:S01]  /*3750*/  PRMT R5, R5, 0x7773, RZ ;  /* 0x0000777305057816 */ /* 0x000fe200000000ff */
[----:B------:R-:W-:Y:S01]  /*3760*/  IMAD.U32 R24, R24, 0x10000, RZ ;  /* 0x0001000018187824 */ /* 0x000fe200078e00ff */
[----:B------:R-:W-:-:S03]  /*3770*/  PRMT R31, R32, 0x6540, R31 ;  /* 0x00006540201f7816 */ /* 0x000fc6000000001f */
[----:B------:R-:W-:Y:S01]  /*3780*/  IMAD.SHL.U32 R5, R5, 0x1000000, RZ ;  /* 0x0100000005057824 */ /* 0x000fe200078e00ff */
[----:B------:R-:W-:Y:S02]  /*3790*/  LOP3.LUT R24, R31, 0xff0000, R24, 0xf8, !PT ;  /* 0x00ff00001f187812 */ /* 0x000fe400078ef818 */
[----:B------:R-:W-:Y:S02]  /*37a0*/  LEA.HI R31, R33, R30, R33, 0x11 ;  /* 0x0000001e211f7211 */ /* 0x000fe400078f8821 */
[----:B------:R-:W-:Y:S02]  /*37b0*/  LOP3.LUT R5, R24, R5, RZ, 0xfc, !PT ;  /* 0x0000000518057212 */ /* 0x000fe400078efcff */
[----:B------:R-:W-:Y:S02]  /*37c0*/  LOP3.LUT R32, R23, R31, R30, 0xb8, !PT ;  /* 0x0000001f17207212 */ /* 0x000fe400078eb81e */
[----:B------:R-:W-:Y:S02]  /*37d0*/  PRMT R24, R6, 0x7772, RZ ;  /* 0x0000777206187816 */ /* 0x000fe400000000ff */
[----:B------:R-:W-:-:S02]  /*37e0*/  IADD3 R32, PT, PT, R32, R5, R25 ;  /* 0x0000000520207210 */ /* 0x000fc40007ffe019 */
[----:B------:R-:W-:Y:S01]  /*37f0*/  PRMT R6, R6, 0x7773, RZ ;  /* 0x0000777306067816 */ /* 0x000fe200000000ff */
[----:B------:R-:W-:Y:S02]  /*3800*/  IMAD.U32 R25, R24, 0x10000, RZ ;  /* 0x0001000018197824 */ /* 0x000fe400078e00ff */
[----:B------:R-:W-:-:S03]  /*3810*/  VIADD R32, R32, 0xfd469501 ;  /* 0xfd46950120207836 */ /* 0x000fc60000000000 */
[----:B------:R-:W-:Y:S02]  /*3820*/  LOP3.LUT R25, R26, 0xff0000, R25, 0xf8, !PT ;  /* 0x00ff00001a197812 */ /* 0x000fe400078ef819 */
[----:B------:R-:W-:Y:S02]  /*3830*/  LEA.HI R24, R32, R31, R32, 0x16 ;  /* 0x0000001f20187211 */ /* 0x000fe400078fb020 */
[----:B------:R-:W-:Y:S01]  /*3840*/  PRMT R26, R7, 0x7770, RZ ;  /* 0x00007770071a7816 */ /* 0x000fe200000000ff */
[----:B------:R-:W-:Y:S01]  /*3850*/  IMAD R6, R6, 0x1000000, R25 ;  /* 0x0100000006067824 */ /* 0x000fe200078e0219 */
[----:B------:R-:W-:-:S04]  /*3860*/  LOP3.LUT R25, R30, R24, R31, 0xb8, !PT ;  /* 0x000000181e197212 */ /* 0x000fc800078eb81f */
[----:B------:R-:W-:Y:S02]  /*3870*/  IADD3 R32, PT, PT, R25, R6, R23 ;  /* 0x0000000619207210 */ /* 0x000fe40007ffe017 */
[C---:B------:R-:W-:Y:S02]  /*3880*/  PRMT R25, R7.reuse, 0x7771, RZ ;  /* 0x0000777107197816 */ /* 0x040fe400000000ff */
[C---:B------:R-:W-:Y:S02]  /*3890*/  PRMT R23, R7.reuse, 0x7772, RZ ;  /* 0x0000777207177816 */ /* 0x040fe400000000ff */
[----:B------:R-:W-:Y:S02]  /*38a0*/  PRMT R25, R26, 0x6540, R25 ;  /* 0x000065401a197816 */ /* 0x000fe40000000019 */
[----:B------:R-:W-:Y:S01]  /*38b0*/  PRMT R7, R7, 0x7773, RZ ;  /* 0x0000777307077816 */ /* 0x000fe200000000ff */
[----:B------:R-:W-:Y:S02]  /*38c0*/  IMAD.U32 R26, R23, 0x10000, RZ ;  /* 0x00010000171a7824 */ /* 0x000fe400078e00ff */
[----:B------:R-:W-:-:S03]  /*38d0*/  VIADD R23, R32, 0x698098d8 ;  /* 0x698098d820177836 */ /* 0x000fc60000000000 */
[----:B------:R-:W-:Y:S01]  /*38e0*/  LOP3.LUT R25, R25, 0xff0000, R26, 0xf8, !PT ;  /* 0x00ff000019197812 */ /* 0x000fe200078ef81a */
[----:B------:R-:W-:Y:S01]  /*38f0*/  IMAD.SHL.U32 R26, R7, 0x1000000, RZ ;  /* 0x01000000071a7824 */ /* 0x000fe200078e00ff */
[----:B------:R-:W-:-:S04]  /*3900*/  LEA.HI R23, R23, R24, R23, 0x7 ;  /* 0x0000001817177211 */ /* 0x000fc800078f3817 */
[----:B------:R-:W-:Y:S02]  /*3910*/  LOP3.LUT R7, R25, R26, RZ, 0xfc, !PT ;  /* 0x0000001a19077212 */ /* 0x000fe400078efcff */
[----:B------:R-:W-:Y:S02]  /*3920*/  LOP3.LUT R26, R31, R23, R24, 0xb8, !PT ;  /* 0x000000171f1a7212 */ /* 0x000fe400078eb818 */
[----:B------:R-:W-:Y:S02]  /*3930*/  PRMT R25, R8, 0x7772, RZ ;  /* 0x0000777208197816 */ /* 0x000fe400000000ff */
[----:B------:R-:W-:-:S03]  /*3940*/  IADD3 R26, PT, PT, R26, R7, R30 ;  /* 0x000000071a1a7210 */ /* 0x000fc60007ffe01e */
[----:B------:R-:W-:Y:S02]  /*3950*/  IMAD.U32 R25, R25, 0x10000, RZ ;  /* 0x0001000019197824 */ /* 0x000fe400078e00ff */
[----:B------:R-:W-:-:S03]  /*3960*/  VIADD R26, R26, 0x8b44f7af ;  /* 0x8b44f7af1a1a7836 */ /* 0x000fc60000000000 */
[----:B------:R-:W-:Y:S02]  /*3970*/  LOP3.LUT R33, R0, 0xff0000, R25, 0xf8, !PT ;  /* 0x00ff000000217812 */ /* 0x000fe400078ef819 */
[----:B------:R-:W-:Y:S02]  /*3980*/  PRMT R0, R8, 0x7773, RZ ;  /* 0x0000777308007816 */ /* 0x000fe400000000ff */
[----:B------:R-:W-:Y:S02]  /*3990*/  LEA.HI R25, R26, R23, R26, 0xc ;  /* 0x000000171a197211 */ /* 0x000fe400078f601a */
[C---:B------:R-:W-:Y:S01]  /*39a0*/  PRMT R8, R9.reuse, 0x7772, RZ ;  /* 0x0000777209087816 */ /* 0x040fe200000000ff */
[----:B------:R-:W-:Y:S01]  /*39b0*/  IMAD R0, R0, 0x1000000, R33 ;  /* 0x0100000000007824 */ /* 0x000fe200078e0221 */
[----:B------:R-:W-:Y:S02]  /*39c0*/  LOP3.LUT R30, R24, R25, R23, 0xb8, !PT ;  /* 0x00000019181e7212 */ /* 0x000fe400078eb817 */
[----:B------:R-:W-:-:S02]  /*39d0*/  PRMT R26, R9, 0x7771, RZ ;  /* 0x00007771091a7816 */ /* 0x000fc400000000ff */
[----:B------:R-:W-:Y:S01]  /*39e0*/  IADD3 R30, PT, PT, R30, R0, R31 ;  /* 0x000000001e1e7210 */ /* 0x000fe20007ffe01f */
[----:B------:R-:W-:Y:S01]  /*39f0*/  IMAD.U32 R31, R8, 0x10000, RZ ;  /* 0x00010000081f7824 */ /* 0x000fe200078e00ff */
[C---:B------:R-:W-:Y:S02]  /*3a00*/  PRMT R33, R9.reuse, 0x7770, RZ ;  /* 0x0000777009217816 */ /* 0x040fe400000000ff */
[----:B------:R-:W-:Y:S01]  /*3a10*/  PRMT R9, R9, 0x7773, RZ ;  /* 0x0000777309097816 */ /* 0x000fe200000000ff */
[----:B------:R-:W-:Y:S01]  /*3a20*/  VIADD R30, R30, 0xffff5bb1 ;  /* 0xffff5bb11e1e7836 */ /* 0x000fe20000000000 */
[----:B------:R-:W-:Y:S02]  /*3a30*/  PRMT R26, R33, 0x6540, R26 ;  /* 0x00006540211a7816 */ /* 0x000fe4000000001a */
[----:B------:R-:W-:Y:S01]  /*3a40*/  PRMT R33, R11, 0x7770, RZ ;  /* 0x000077700b217816 */ /* 0x000fe200000000ff */
[----:B------:R-:W-:Y:S01]  /*3a50*/  IMAD.SHL.U32 R9, R9, 0x1000000, RZ ;  /* 0x0100000009097824 */ /* 0x000fe200078e00ff */
[----:B------:R-:W-:-:S02]  /*3a60*/  LOP3.LUT R8, R26, 0xff0000, R31, 0xf8, !PT ;  /* 0x00ff00001a087812 */ /* 0x000fc400078ef81f */
[----:B------:R-:W-:Y:S02]  /*3a70*/  LEA.HI R26, R30, R25, R30, 0x11 ;  /* 0x000000191e1a7211 */ /* 0x000fe400078f881e */
        /* <DEDUP_REMOVED lines=9> */
[----:B------:R-:W-:Y:S01]  /*3b10*/  PRMT R10, R11, 0x7772, RZ ;  /* 0x000077720b0a7816 */ /* 0x000fe200000000ff */
[----:B------:R-:W-:Y:S01]  /*3b20*/  IMAD R9, R9, 0x1000000, R18 ;  /* 0x0100000009097824 */ /* 0x000fe200078e0212 */
[----:B------:R-:W-:Y:S02]  /*3b30*/  LOP3.LUT R24, R25, R31, R26, 0xb8, !PT ;  /* 0x0000001f19187212 */ /* 0x000fe400078eb81a */
[----:B------:R-:W-:-:S02]  /*3b40*/  PRMT R18, R11, 0x7771, RZ ;  /* 0x000077710b127816 */ /* 0x000fc400000000ff */
[----:B------:R-:W-:Y:S01]  /*3b50*/  IADD3 R24, PT, PT, R24, R9, R23 ;  /* 0x0000000918187210 */ /* 0x000fe20007ffe017 */
[----:B------:R-:W-:Y:S01]  /*3b60*/  IMAD.U32 R23, R10, 0x10000, RZ ;  /* 0x000100000a177824 */ /* 0x000fe200078e00ff */
[----:B------:R-:W-:Y:S02]  /*3b70*/  PRMT R11, R11, 0x7773, RZ ;  /* 0x000077730b0b7816 */ /* 0x000fe400000000ff */
[----:B------:R-:W-:Y:S01]  /*3b80*/  PRMT R18, R33, 0x6540, R18 ;  /* 0x0000654021127816 */ /* 0x000fe20000000012 */
[----:B------:R-:W-:Y:S02]  /*3b90*/  VIADD R24, R24, 0x6b901122 ;  /* 0x6b90112218187836 */ /* 0x000fe40000000000 */
[----:B------:R-:W-:Y:S01]  /*3ba0*/  IMAD.SHL.U32 R11, R11, 0x1000000, RZ ;  /* 0x010000000b0b7824 */ /* 0x000fe200078e00ff */
[----:B------:R-:W-:Y:S02]  /*3bb0*/  LOP3.LUT R10, R18, 0xff0000, R23, 0xf8, !PT ;  /* 0x00ff0000120a7812 */ /* 0x000fe400078ef817 */
[----:B------:R-:W-:-:S02]  /*3bc0*/  LEA.HI R18, R24, R31, R24, 0x7 ;  /* 0x0000001f18127211 */ /* 0x000fc400078f3818 */
[----:B------:R-:W-:Y:S02]  /*3bd0*/  LOP3.LUT R10, R10, R11, RZ, 0xfc, !PT ;  /* 0x0000000b0a0a7212 */ /* 0x000fe400078efcff */
[----:B------:R-:W-:Y:S02]  /*3be0*/  LOP3.LUT R23, R26, R18, R31, 0xb8, !PT ;  /* 0x000000121a177212 */ /* 0x000fe400078eb81f */
[----:B------:R-:W-:Y:S02]  /*3bf0*/  PRMT R11, R16, 0x7772, RZ ;  /* 0x00007772100b7816 */ /* 0x000fe400000000ff */
[----:B------:R-:W-:-:S03]  /*3c00*/  IADD3 R23, PT, PT, R23, R10, R25 ;  /* 0x0000000a17177210 */ /* 0x000fc60007ffe019 */
[----:B------:R-:W-:Y:S01]  /*3c10*/  IMAD.U32 R24, R11, 0x10000, RZ ;  /* 0x000100000b187824 */ /* 0x000fe200078e00ff */
[----:B------:R-:W-:Y:S01]  /*3c20*/  PRMT R11, R16, 0x7773, RZ ;  /* 0x00007773100b7816 */ /* 0x000fe200000000ff */
[----:B------:R-:W-:Y:S01]  /*3c30*/  VIADD R23, R23, 0xfd987193 ;  /* 0xfd98719317177836 */ /* 0x000fe20000000000 */
[----:B------:R-:W-:Y:S02]  /*3c40*/  PRMT R16, R17, 0x7772, RZ ;  /* 0x0000777211107816 */ /* 0x000fe400000000ff */
[----:B------:R-:W-:Y:S02]  /*3c50*/  LOP3.LUT R24, R19, 0xff0000, R24, 0xf8, !PT ;  /* 0x00ff000013187812 */ /* 0x000fe400078ef818 */
[----:B------:R-:W-:Y:S01]  /*3c60*/  LEA.HI R19, R23, R18, R23, 0xc ;  /* 0x0000001217137211 */ /* 0x000fe200078f6017 */
[----:B------:R-:W-:Y:S01]  /*3c70*/  IMAD.U32 R16, R16, 0x10000, RZ ;  /* 0x0001000010107824 */ /* 0x000fe200078e00ff */
[----:B------:R-:W-:Y:S01]  /*3c80*/  PRMT R23, R17, 0x7771, RZ ;  /* 0x0000777111177816 */ /* 0x000fe200000000ff */
[----:B------:R-:W-:Y:S01]  /*3c90*/  IMAD R11, R11, 0x1000000, R24 ;  /* 0x010000000b0b7824 */ /* 0x000fe200078e0218 */
[----:B------:R-:W-:-:S02]  /*3ca0*/  LOP3.LUT R25, R31, R19, R18, 0xb8, !PT ;  /* 0x000000131f197212 */ /* 0x000fc400078eb812 */
[----:B------:R-:W-:Y:S02]  /*3cb0*/  PRMT R24, R17, 0x7770, RZ ;  /* 0x0000777011187816 */ /* 0x000fe400000000ff */
[----:B------:R-:W-:Y:S02]  /*3cc0*/  IADD3 R25, PT, PT, R25, R11, R26 ;  /* 0x0000000b19197210 */ /* 0x000fe40007ffe01a */
[----:B------:R-:W-:Y:S02]  /*3cd0*/  PRMT R23, R24, 0x6540, R23 ;  /* 0x0000654018177816 */ /* 0x000fe40000000017 */
[----:B------:R-:W-:Y:S01]  /*3ce0*/  PRMT R17, R17, 0x7773, RZ ;  /* 0x0000777311117816 */ /* 0x000fe200000000ff */
[----:B------:R-:W-:Y:S01]  /*3cf0*/  VIADD R24, R25, 0xa679438e ;  /* 0xa679438e19187836 */ /* 0x000fe20000000000 */
[----:B------:R-:W-:-:S03]  /*3d00*/  LOP3.LUT R16, R23, 0xff0000, R16, 0xf8, !PT ;  /* 0x00ff000017107812 */ /* 0x000fc600078ef810 */
[----:B------:R-:W-:Y:S01]  /*3d10*/  IMAD.SHL.U32 R25, R17, 0x1000000, RZ ;  /* 0x0100000011197824 */ /* 0x000fe200078e00ff */
[----:B------:R-:W-:-:S04]  /*3d20*/  LEA.HI R17, R24, R19, R24, 0x11 ;  /* 0x0000001318117211 */ /* 0x000fc800078f8818 */
        /* <DEDUP_REMOVED lines=185> */
[----:B------:R-:W-:Y:S01]  /*48c0*/  LOP3.LUT R6, R9, R4, R0, 0x2d, !PT ;  /* 0x0000000409067212 */ /* 0x000fe200078e2d00 */
[----:B------:R-:W-:-:S03]  /*48d0*/  IMAD.IADD R2, R2, 0x1, R4 ;  /* 0x0000000102027824 */ /* 0x000fc600078e0204 */
        /* <DEDUP_REMOVED lines=9> */
[--C-:B------:R-:W-:Y:S02]  /*4970*/  IMAD.IADD R3, R3, 0x1, R6.reuse ;  /* 0x0000000103037824 */ /* 0x100fe400078e0206 */
[----:B------:R-:W-:Y:S01]  /*4980*/  IMAD.IADD R12, R12, 0x1, R6 ;  /* 0x000000010c0c7824 */ /* 0x000fe200078e0206 */
[----:B------:R-:W-:-:S04]  /*4990*/  IADD3 R0, PT, PT, R0, R7, R9 ;  /* 0x0000000700007210 */ /* 0x000fc80007ffe009 */
[----:B------:R0:W-:Y:S01]  /*49a0*/  STL.64 [R1+0xf0], R12 ;  /* 0x0000f00c01007387 */ /* 0x0001e20000100a00 */
[----:B------:R-:W-:-:S05]  /*49b0*/  VIADD R0, R0, 0xeb86d391 ;  /* 0xeb86d39100007836 */ /* 0x000fca0000000000 */
[----:B------:R-:W-:-:S05]  /*49c0*/  LEA.HI R3, R0, R3, R0, 0x15 ;  /* 0x0000000300037211 */ /* 0x000fca00078fa800 */
[----:B------:R0:W-:Y:S02]  /*49d0*/  STL.64 [R1+0xe8], R2 ;  /* 0x0000e80201007387 */ /* 0x0001e40000100a00 */
.L_x_30:
[----:B------:R-:W-:Y:S05]  /*49e0*/  BSYNC.RECONVERGENT B1 ;  /* 0x0000000000017941 */ /* 0x000fea0003800200 */
.L_x_20:
[----:B------:R-:W3:Y:S01]  /*49f0*/  LDL.128 R20, [R1+0xa0] ;  /* 0x0000a00001147983 */ /* 0x000ee20000100c00 */
[----:B------:R-:W4:Y:S03]  /*4a00*/  LDCU UR4, c[0x0][0x398] ;  /* 0x00007300ff0477ac */ /* 0x000f260008000800 */
[----:B------:R-:W5:Y:S04]  /*4a10*/  LDL.64 R14, [R1+0x98] ;  /* 0x00009800010e7983 */ /* 0x000f680000100a00 */
[----:B------:R-:W5:Y:S04]  /*4a20*/  LDL.U16 R27, [R1+0x98] ;  /* 0x00009800011b7983 */ /* 0x000f680000100400 */
[----:B0-----:R-:W5:Y:S04]  /*4a30*/  LDL.64 R12, [R1+0xe8] ;  /* 0x0000e800010c7983 */ /* 0x001f680000100a00 */
[----:B------:R-:W5:Y:S04]  /*4a40*/  LDL.64 R2, [R1+0xf0] ;  /* 0x0000f00001027983 */ /* 0x000f680000100a00 */
[----:B------:R-:W5:Y:S04]  /*4a50*/  LDL.U16 R24, [R1+0xa0] ;  /* 0x0000a00001187983 */ /* 0x000f680000100400 */
[----:B------:R-:W5:Y:S04]  /*4a60*/  LDL.U16 R25, [R1+0xa8] ;  /* 0x0000a80001197983 */ /* 0x000f680000100400 */
[----:B------:R-:W5:Y:S04]  /*4a70*/  LDL.128 R8, [R1+0xb0] ;  /* 0x0000b00001087983 */ /* 0x000f680000100c00 */
[----:B------:R-:W5:Y:S04]  /*4a80*/  LDL.U16 R30, [R1+0xb0] ;  /* 0x0000b000011e7983 */ /* 0x000f680000100400 */
[----:B------:R-:W5:Y:S04]  /*4a90*/  LDL.U16 R26, [R1+0xb8] ;  /* 0x0000b800011a7983 */ /* 0x000f680000100400 */
[----:B-12---:R-:W2:Y:S04]  /*4aa0*/  LDL.128 R4, [R1+0xc0] ;  /* 0x0000c00001047983 */ /* 0x006ea80000100c00 */
[----:B------:R-:W2:Y:S04]  /*4ab0*/  LDL.U16 R0, [R1+0xc0] ;  /* 0x0000c00001007983 */ /* 0x000ea80000100400 */
[----:B------:R-:W2:Y:S04]  /*4ac0*/  LDL.U16 R18, [R1+0xc8] ;  /* 0x0000c80001127983 */ /* 0x000ea80000100400 */
[----:B------:R-:W2:Y:S04]  /*4ad0*/  LDL R19, [R1+0xd8] ;  /* 0x0000d80001137983 */ /* 0x000ea80000100800 */
[----:B------:R-:W2:Y:S01]  /*4ae0*/  LDL.64 R16, [R1+0xe0] ;  /* 0x0000e00001107983 */ /* 0x000ea20000100a00 */
[----:B----4-:R-:W-:Y:S01]  /*4af0*/  UISETP.GE.AND UP0, UPT, UR4, 0x1, UPT ;  /* 0x000000010400788c */ /* 0x010fe2000bf06270 */
[----:B---3--:R-:W-:-:S02]  /*4b00*/  PRMT R31, R21, 0x7772, RZ ;  /* 0x00007772151f7816 */ /* 0x008fc400000000ff */
[C---:B------:R-:W-:Y:S02]  /*4b10*/  PRMT R32, R21.reuse, 0x7771, RZ ;  /* 0x0000777115207816 */ /* 0x040fe400000000ff */
[----:B------:R-:W-:Y:S01]  /*4b20*/  PRMT R33, R21, 0x7770, RZ ;  /* 0x0000777015217816 */ /* 0x000fe200000000ff */
[----:B------:R-:W-:Y:S01]  /*4b30*/  IMAD.U32 R31, R31, 0x10000, RZ ;  /* 0x000100001f1f7824 */ /* 0x000fe200078e00ff */
[----:B------:R-:W-:Y:S02]  /*4b40*/  PRMT R21, R21, 0x7773, RZ ;  /* 0x0000777315157816 */ /* 0x000fe400000000ff */
[----:B------:R-:W-:Y:S02]  /*4b50*/  PRMT R32, R33, 0x6540, R32 ;  /* 0x0000654021207816 */ /* 0x000fe40000000020 */
[----:B-----5:R-:W-:Y:S02]  /*4b60*/  PRMT R33, R15, 0x7770, RZ ;  /* 0x000077700f217816 */ /* 0x020fe400000000ff */
[----:B------:R-:W-:-:S02]  /*4b70*/  LOP3.LUT R31, R32, 0xff0000, R31, 0xf8, !PT ;  /* 0x00ff0000201f7812 */ /* 0x000fc400078ef81f */
[----:B------:R-:W-:-:S05]  /*4b80*/  PRMT R32, R14, 0x7772, RZ ;  /* 0x000077720e207816 */ /* 0x000fca00000000ff */
[----:B------:R-:W-:Y:S01]  /*4b90*/  IMAD.U32 R34, R32, 0x10000, RZ ;  /* 0x0001000020227824 */ /* 0x000fe200078e00ff */
[----:B------:R-:W-:-:S04]  /*4ba0*/  PRMT R32, R15, 0x7771, RZ ;  /* 0x000077710f207816 */ /* 0x000fc800000000ff */
[----:B------:R-:W-:Y:S02]  /*4bb0*/  LOP3.LUT R34, R27, 0xff0000, R34, 0xf8, !PT ;  /* 0x00ff00001b227812 */ /* 0x000fe400078ef822 */
        /* <DEDUP_REMOVED lines=20> */
[C---:B------:R-:W-:Y:S01]  /*4d00*/  PRMT R21, R22.reuse, 0x7772, RZ ;  /* 0x0000777216157816 */ /* 0x040fe200000000ff */
[----:B------:R-:W-:Y:S01]  /*4d10*/  IMAD R15, R15, 0x1000000, R24 ;  /* 0x010000000f0f7824 */ /* 0x000fe200078e0218 */
[----:B------:R-:W-:Y:S01]  /*4d20*/  LOP3.LUT R20, R31, R20, RZ, 0xfc, !PT ;  /* 0x000000141f147212 */ /* 0x000fe200078efcff */
[----:B------:R-:W-:Y:S01]  /*4d30*/  VIADD R33, R33, 0xe8c7b756 ;  /* 0xe8c7b75621217836 */ /* 0x000fe20000000000 */
[----:B--2---:R-:W-:Y:S01]  /*4d40*/  LEA R19, P0, R19, R16, 0x3 ;  /* 0x0000001013137211 */ /* 0x004fe200078018ff */
[----:B------:R-:W-:Y:S01]  /*4d50*/  IMAD.U32 R34, R21, 0x10000, RZ ;  /* 0x0001000015227824 */ /* 0x000fe200078e00ff */
[----:B------:R-:W-:-:S02]  /*4d60*/  PRMT R21, R22, 0x7773, RZ ;  /* 0x0000777316157816 */ /* 0x000fc400000000ff */
        /* <DEDUP_REMOVED lines=26> */
[C---:B------:R-:W-:Y:S02]  /*4f10*/  PRMT R31, R8.reuse, 0x7772, RZ ;  /* 0x00007772081f7816 */ /* 0x040fe400000000ff */
        /* <DEDUP_REMOVED lines=58> */
[----:B------:R-:W-:-:S03]  /*52c0*/  PRMT R26, R33, 0x6540, R26 ;  /* 0x00006540211a7816 */ /* 0x000fc6000000001a */
[----:B------:R-:W-:Y:S01]  /*52d0*/  IMAD.SHL.U32 R5, R5, 0x1000000, RZ ;  /* 0x0100000005057824 */ /* 0x000fe200078e00ff */
[----:B------:R-:W-:Y:S02]  /*52e0*/  LOP3.LUT R4, R26, 0xff0000, R31, 0xf8, !PT ;  /* 0x00ff00001a047812 */ /* 0x000fe400078ef81f */
        /* <DEDUP_REMOVED lines=14> */
[C---:B------:R-:W-:Y:S02]  /*53d0*/  PRMT R31, R7.reuse, 0x7770, RZ ;  /* 0x00007770071f7816 */ /* 0x040fe400000000ff */
[----:B------:R-:W-:Y:S01]  /*53e0*/  IADD3 R30, PT, PT, R30, R5, R23 ;  /* 0x000000051e1e7210 */ /* 0x000fe20007ffe017 */
[----:B------:R-:W-:Y:S01]  /*53f0*/  IMAD.U32 R23, R6, 0x10000, RZ ;  /* 0x0001000006177824 */ /* 0x000fe200078e00ff */
[----:B------:R-:W-:Y:S02]  /*5400*/  PRMT R7, R7, 0x7773, RZ ;  /* 0x0000777307077816 */ /* 0x000fe400000000ff */
[----:B------:R-:W-:Y:S01]  /*5410*/  PRMT R24, R31, 0x6540, R24 ;  /* 0x000065401f187816 */ /* 0x000fe20000000018 */
[----:B------:R-:W-:Y:S02]  /*5420*/  VIADD R31, R30, 0x6b901122 ;  /* 0x6b9011221e1f7836 */ /* 0x000fe40000000000 */
[----:B------:R-:W-:Y:S01]  /*5430*/  IMAD.SHL.U32 R7, R7, 0x1000000, RZ ;  /* 0x0100000007077824 */ /* 0x000fe200078e00ff */
[----:B------:R-:W-:-:S02]  /*5440*/  LOP3.LUT R6, R24, 0xff0000, R23, 0xf8, !PT ;  /* 0x00ff000018067812 */ /* 0x000fc400078ef817 */
[----:B------:R-:W-:Y:S02]  /*5450*/  LEA.HI R23, R31, R18, R31, 0x7 ;  /* 0x000000121f177211 */ /* 0x000fe400078f381f */
[----:B------:R-:W-:Y:S02]  /*5460*/  LOP3.LUT R6, R6, R7, RZ, 0xfc, !PT ;  /* 0x0000000706067212 */ /* 0x000fe400078efcff */
[----:B------:R-:W-:-:S04]  /*5470*/  LOP3.LUT R7, R26, R23, R18, 0xb8, !PT ;  /* 0x000000171a077212 */ /* 0x000fc800078eb812 */
[----:B------:R-:W-:Y:S01]  /*5480*/  IADD3 R25, PT, PT, R7, R6, R25 ;  /* 0x0000000607197210 */ /* 0x000fe20007ffe019 */
[----:B------:R-:W-:-:S04]  /*5490*/  IMAD.X R7, RZ, RZ, R17, P0 ;  /* 0x000000ffff077224 */ /* 0x000fc800000e0611 */
[----:B------:R-:W-:Y:S01]  /*54a0*/  VIADD R16, R25, 0xfd987193 ;  /* 0xfd98719319107836 */ /* 0x000fe20000000000 */
[--C-:B------:R-:W-:Y:S02]  /*54b0*/  SHF.R.U32.HI R17, RZ, 0x8, R7.reuse ;  /* 0x00000008ff117819 */ /* 0x100fe40000011607 */
[----:B------:R-:W-:Y:S02]  /*54c0*/  SHF.R.U32.HI R30, RZ, 0x10, R7 ;  /* 0x00000010ff1e7819 */ /* 0x000fe40000011607 */
[----:B------:R-:W-:Y:S01]  /*54d0*/  LEA.HI R16, R16, R23, R16, 0xc ;  /* 0x0000001710107211 */ /* 0x000fe200078f6010 */
[----:B------:R-:W-:-:S03]  /*54e0*/  IMAD.SHL.U32 R17, R17, 0x100, RZ ;  /* 0x0000010011117824 */ /* 0x000fc600078e00ff */
[----:B------:R-:W-:Y:S02]  /*54f0*/  LOP3.LUT R25, R18, R16, R23, 0xb8, !PT ;  /* 0x0000001012197212 */ /* 0x000fe400078eb817 */
[----:B------:R-:W-:Y:S01]  /*5500*/  LOP3.LUT R24, R17, 0xff00, RZ, 0xc0, !PT ;  /* 0x0000ff0011187812 */ /* 0x000fe200078ec0ff */
[----:B------:R-:W-:Y:S01]  /*5510*/  IMAD.U32 R17, R30, 0x10000, RZ ;  /* 0x000100001e117824 */ /* 0x000fe200078e00ff */
[----:B------:R-:W-:Y:S02]  /*5520*/  IADD3 R25, PT, PT, R25, R19, R26 ;  /* 0x0000001319197210 */ /* 0x000fe40007ffe01a */
[----:B------:R-:W-:-:S03]  /*5530*/  LOP3.LUT R24, R24, 0xff, R7, 0xf8, !PT ;  /* 0x000000ff18187812 */ /* 0x000fc600078ef807 */
[----:B------:R-:W-:Y:S01]  /*5540*/  VIADD R25, R25, 0xa679438e ;  /* 0xa679438e19197836 */ /* 0x000fe20000000000 */
[----:B------:R-:W-:-:S04]  /*5550*/  LOP3.LUT R24, R24, 0xff0000, R17, 0xf8, !PT ;  /* 0x00ff000018187812 */ /* 0x000fc800078ef811 */
[----:B------:R-:W-:Y:S02]  /*5560*/  LEA.HI R17, R25, R16, R25, 0x11 ;  /* 0x0000001019117211 */ /* 0x000fe400078f8819 */
[----:B------:R-:W-:Y:S02]  /*5570*/  LOP3.LUT R7, R24, 0xff000000, R7, 0xf8, !PT ;  /* 0xff00000018077812 */ /* 0x000fe400078ef807 */
        /* <DEDUP_REMOVED lines=189> */
[----:B------:R-:W-:-:S04]  /*6150*/  LOP3.LUT R6, R7, R4, R0, 0x2d, !PT ;  /* 0x0000000407067212 */ /* 0x000fc800078e2d00 */
[----:B------:R-:W-:Y:S01]  /*6160*/  IADD3 R6, PT, PT, R6, R15, R5 ;  /* 0x0000000f06067210 */ /* 0x000fe20007ffe005 */
[----:B------:R-:W-:Y:S01]  /*6170*/  IMAD.IADD R15, R3, 0x1, R4 ;  /* 0x00000001030f7824 */ /* 0x000fe200078e0204 */
[----:B------:R-:W-:-:S03]  /*6180*/  PRMT R3, R12, 0x7632, R3 ;  /* 0x000076320c037816 */ /* 0x000fc60000000003 */
[----:B------:R-:W-:-:S05]  /*6190*/  VIADD R5, R6, 0x2ad7d2bb ;  /* 0x2ad7d2bb06057836 */ /* 0x000fca0000000000 */
[----:B------:R-:W-:-:S04]  /*61a0*/  LEA.HI R5, R5, R4, R5, 0xf ;  /* 0x0000000405057211 */ /* 0x000fc800078f7805 */
[----:B------:R-:W-:Y:S01]  /*61b0*/  LOP3.LUT R6, R4, R5, R7, 0x2d, !PT ;  /* 0x0000000504067212 */ /* 0x000fe200078e2d07 */
[----:B------:R-:W-:Y:S01]  /*61c0*/  IMAD.IADD R13, R13, 0x1, R5 ;  /* 0x000000010d0d7824 */ /* 0x000fe200078e0205 */
[----:B------:R-:W-:Y:S01]  /*61d0*/  SHF.R.U32.HI R4, RZ, 0x8, R15 ;  /* 0x00000008ff047819 */ /* 0x000fe2000001160f */
[----:B------:R-:W-:Y:S01]  /*61e0*/  IMAD.IADD R14, R2, 0x1, R5 ;  /* 0x00000001020e7824 */ /* 0x000fe200078e0205 */
[----:B------:R-:W-:Y:S02]  /*61f0*/  IADD3 R6, PT, PT, R6, R11, R0 ;  /* 0x0000000b06067210 */ /* 0x000fe40007ffe000 */
[--C-:B------:R-:W-:Y:S02]  /*6200*/  SHF.R.U32.HI R0, RZ, 0x8, R12.reuse ;  /* 0x00000008ff007819 */ /* 0x100fe4000001160c */
[----:B------:R-:W-:Y:S01]  /*6210*/  SHF.R.U32.HI R2, RZ, 0x18, R12 ;  /* 0x00000018ff027819 */ /* 0x000fe2000001160c */
[----:B------:R-:W-:Y:S01]  /*6220*/  VIADD R6, R6, 0xeb86d391 ;  /* 0xeb86d39106067836 */ /* 0x000fe20000000000 */
[----:B------:R-:W-:-:S02]  /*6230*/  SHF.R.U32.HI R5, RZ, 0x18, R15 ;  /* 0x00000018ff057819 */ /* 0x000fc4000001160f */
[----:B------:R-:W-:Y:S02]  /*6240*/  SHF.R.U32.HI R7, RZ, 0x8, R14 ;  /* 0x00000008ff077819 */ /* 0x000fe4000001160e */
[--C-:B------:R-:W-:Y:S02]  /*6250*/  LEA.HI R13, R6, R13, R6.reuse, 0x15 ;  /* 0x0000000d060d7211 */ /* 0x100fe400078fa806 */
[----:B------:R-:W-:Y:S02]  /*6260*/  PRMT R6, R15, 0x7632, R6 ;  /* 0x000076320f067816 */ /* 0x000fe40000000006 */
[----:B------:R-:W-:Y:S01]  /*6270*/  SHF.R.U32.HI R8, RZ, 0x18, R14 ;  /* 0x00000018ff087819 */ /* 0x000fe2000001160e */
[----:B------:R0:W-:Y:S01]  /*6280*/  STL.128 [R1], R12 ;  /* 0x0000000c01007387 */ /* 0x0001e20000100c00 */
[----:B------:R-:W-:Y:S02]  /*6290*/  PRMT R9, R14, 0x7632, R9 ;  /* 0x000076320e097816 */ /* 0x000fe40000000009 */
[----:B------:R-:W-:-:S02]  /*62a0*/  SHF.R.U32.HI R11, RZ, 0x8, R13 ;  /* 0x00000008ff0b7819 */ /* 0x000fc4000001160d */
[----:B------:R-:W-:Y:S02]  /*62b0*/  SHF.R.U32.HI R16, RZ, 0x18, R13 ;  /* 0x00000018ff107819 */ /* 0x000fe4000001160d */
[----:B------:R-:W-:Y:S01]  /*62c0*/  PRMT R17, R13, 0x7632, R17 ;  /* 0x000076320d117816 */ /* 0x000fe20000000011 */
[----:B------:R-:W-:Y:S06]  /*62d0*/  BRA.U !UP0, `(.L_x_36) ;  /* 0x0000000108547547 */ /* 0x000fec000b800000 */
[----:B------:R-:W-:Y:S01]  /*62e0*/  IMAD.MOV.U32 R10, RZ, RZ, RZ ;  /* 0x000000ffff0a7224 */ /* 0x000fe200078e00ff */
[----:B------:R-:W1:Y:S01]  /*62f0*/  LDCU UR8, c[0x0][0x398] ;  /* 0x00007300ff0877ac */ /* 0x000e620008000800 */
[----:B------:R-:W2:Y:S05]  /*6300*/  LDCU.64 UR6, c[0x0][0x390] ;  /* 0x00007200ff0677ac */ /* 0x000eaa0008000a00 */
.L_x_37:
[----:B------:R-:W-:-:S05]  /*6310*/  LEA.HI R22, R10, R1, RZ, 0x1f ;  /* 0x000000010a167211 */ /* 0x000fca00078ff8ff */
[----:B------:R-:W3:Y:S01]  /*6320*/  LDL.U8 R20, [R22] ;  /* 0x0000000016147983 */ /* 0x000ee20000100000 */
[----:B--2---:R-:W-:-:S05]  /*6330*/  IADD3 R18, P0, PT, R10, UR6, RZ ;  /* 0x000000060a127c10 */ /* 0x004fca000ff1e0ff */
[----:B------:R-:W-:-:S05]  /*6340*/  IMAD.X R19, RZ, RZ, UR7, P0 ;  /* 0x00000007ff137e24 */ /* 0x000fca00080e06ff */
[----:B------:R-:W2:Y:S01]  /*6350*/  LDG.E.S8 R18, desc[UR10][R18.64] ;  /* 0x0000000a12127981 */ /* 0x000ea2000c1e1300 */
[C---:B------:R-:W-:Y:S02]  /*6360*/  IMAD.SHL.U32 R21, R10.reuse, 0x4, RZ ;  /* 0x000000040a157824 */ /* 0x040fe400078e00ff */
[----:B------:R-:W-:-:S03]  /*6370*/  VIADD R10, R10, 0x1 ;  /* 0x000000010a0a7836 */ /* 0x000fc60000000000 */
[----:B------:R-:W-:Y:S02]  /*6380*/  LOP3.LUT R21, R21, 0x4, RZ, 0xc, !PT ;  /* 0x0000000415157812 */ /* 0x000fe400078e0cff */
[----:B-1----:R-:W-:Y:S02]  /*6390*/  ISETP.NE.AND P1, PT, R10, UR8, PT ;  /* 0x000000080a007c0c */ /* 0x002fe4000bf25270 */
[----:B---3--:R-:W-:-:S04]  /*63a0*/  SHF.R.U32.HI R20, RZ, R21, R20 ;  /* 0x00000015ff147219 */ /* 0x008fc80000011614 */
[C---:B------:R-:W-:Y:S02]  /*63b0*/  LOP3.LUT R21, R20.reuse, 0xe, RZ, 0xc0, !PT ;  /* 0x0000000e14157812 */ /* 0x040fe400078ec0ff */
[----:B------:R-:W-:Y:S02]  /*63c0*/  LOP3.LUT R20, R20, 0xf, RZ, 0xc0, !PT ;  /* 0x0000000f14147812 */ /* 0x000fe400078ec0ff */
[----:B------:R-:W-:-:S03]  /*63d0*/  ISETP.GE.U32.AND P0, PT, R21, 0xa, PT ;  /* 0x0000000a1500780c */ /* 0x000fc60003f06070 */
[----:B------:R-:W-:-:S10]  /*63e0*/  VIADD R21, R20, 0x30 ;  /* 0x0000003014157836 */ /* 0x000fd40000000000 */
[----:B------:R-:W-:-:S05]  /*63f0*/  @P0 VIADD R21, R20, 0x57 ;  /* 0x0000005714150836 */ /* 0x000fca0000000000 */
[----:B--2---:R-:W-:-:S13]  /*6400*/  ISETP.NE.AND P0, PT, R21, R18, PT ;  /* 0x000000121500720c */ /* 0x004fda0003f05270 */
[----:B------:R-:W-:Y:S05]  /*6410*/  @P0 EXIT ;  /* 0x000000000000094d */ /* 0x000fea0003800000 */
[----:B------:R-:W-:Y:S05]  /*6420*/  @P1 BRA `(.L_x_37) ;  /* 0xfffffffc00b81947 */ /* 0x000fea000383ffff */
.L_x_36:
[----:B------:R-:W1:Y:S01]  /*6430*/  LDCU.64 UR4, c[0x0][0x3b8] ;  /* 0x00007700ff0477ac */ /* 0x000e620008000a00 */
[----:B------:R-:W-:Y:S02]  /*6440*/  IMAD.MOV.U32 R21, RZ, RZ, 0x1 ;  /* 0x00000001ff157424 */ /* 0x000fe400078e00ff */
[----:B------:R-:W-:Y:S02]  /*6450*/  IMAD.MOV.U32 R20, RZ, RZ, RZ ;  /* 0x000000ffff147224 */ /* 0x000fe400078e00ff */
[----:B-1----:R-:W-:Y:S02]  /*6460*/  IMAD.U32 R18, RZ, RZ, UR4 ;  /* 0x00000004ff127e24 */ /* 0x002fe4000f8e00ff */
[----:B------:R-:W-:-:S05]  /*6470*/  IMAD.U32 R19, RZ, RZ, UR5 ;  /* 0x00000005ff137e24 */ /* 0x000fca000f8e00ff */
[----:B------:R-:W2:Y:S02]  /*6480*/  ATOMG.E.CAS.STRONG.GPU PT, R18, [R18], R20, R21 ;  /* 0x00000014121273a9 */ /* 0x000ea400001ee115 */
[----:B--2---:R-:W-:-:S13]  /*6490*/  ISETP.NE.AND P0, PT, R18, RZ, PT ;  /* 0x000000ff1200720c */ /* 0x004fda0003f05270 */
[----:B------:R-:W-:Y:S05]  /*64a0*/  @P0 EXIT ;  /* 0x000000000000094d */ /* 0x000fea0003800000 */
[----:B------:R-:W1:Y:S08]  /*64b0*/  LDC.64 R18, c[0x0][0x3b0] ;  /* 0x0000ec00ff127b82 */ /* 0x000e700000000a00 */
[----:B------:R-:W2:Y:S01]  /*64c0*/  LDC.64 R20, c[0x0][0x3a8] ;  /* 0x0000ea00ff147b82 */ /* 0x000ea20000000a00 */
[----:B-1----:R-:W-:Y:S04]  /*64d0*/  STG.E.64 desc[UR10][R18.64], R28 ;  /* 0x0000001c12007986 */ /* 0x002fe8000c101b0a */
[----:B--2---:R-:W-:Y:S04]  /*64e0*/  STG.E.U8 desc[UR10][R20.64], R12 ;  /* 0x0000000c14007986 */ /* 0x004fe8000c10110a */
[----:B------:R-:W-:Y:S04]  /*64f0*/  STG.E.U8 desc[UR10][R20.64+0x1], R0 ;  /* 0x0000010014007986 */ /* 0x000fe8000c10110a */
        /* <DEDUP_REMOVED lines=13> */
[----:B------:R-:W-:Y:S01]  /*65d0*/  STG.E.U8 desc[UR10][R20.64+0xe], R6 ;  /* 0x00000e0614007986 */ /* 0x000fe2000c10110a */
[----:B------:R-:W-:Y:S05]  /*65e0*/  EXIT ;  /* 0x000000000000794d */ /* 0x000fea0003800000 */
.L_x_38:
[----:B------:R-:W-:-:S00]  /*65f0*/  BRA `(.L_x_38) ;  /* 0xfffffffc00fc7947 */ /* 0x000fc0000383ffff */
[----:B------:R-:W-:-:S00]  /*6600*/  NOP ;  /* 0x0000000000007918 */ /* 0x000fc00000000000 */
[----:B------:R-:W-:-:S00]  /*6610*/  NOP ;  /* 0x0000000000007918 */ /* 0x000fc00000000000 */
[----:B------:R-:W-:-:S00]  /*6620*/  NOP ;  /* 0x0000000000007918 */ /* 0x000fc00000000000 */
[----:B------:R-:W-:-:S00]  /*6630*/  NOP ;  /* 0x0000000000007918 */ /* 0x000fc00000000000 */
[----:B------:R-:W-:-:S00]  /*6640*/  NOP ;  /* 0x0000000000007918 */ /* 0x000fc00000000000 */
[----:B------:R-:W-:-:S00]  /*6650*/  NOP ;  /* 0x0000000000007918 */ /* 0x000fc00000000000 */
[----:B------:R-:W-:-:S00]  /*6660*/  NOP ;  /* 0x0000000000007918 */ /* 0x000fc00000000000 */
[----:B------:R-:W-:-:S00]  /*6670*/  NOP ;  /* 0x0000000000007918 */ /* 0x000fc00000000000 */
.L_x_39:


//--------------------- .nv.shared.reserved.0     --------------------------
	.section	.nv.shared.reserved.0,"aw",@nobits
	.weak		__nv_reservedSMEM_offset_0_alias
	.size		__nv_reservedSMEM_offset_0_alias, 0, 64
	.other		__nv_reservedSMEM_offset_0_alias,@"STO_CUDA_RESERVED_SHARED STV_DEFAULT"
__nv_reservedSMEM_offset_0_alias:
	.zero		0
	.zero		64


//--------------------- .nv.constant0._Z21cuda_md5_miner_kernelPKciS0_ilPhPlPil --------------------------
	.section	.nv.constant0._Z21cuda_md5_miner_kernelPKciS0_ilPhPlPil,"a",@progbits
	.sectionflags	@""
	.align	4
.nv.constant0._Z21cuda_md5_miner_kernelPKciS0_ilPhPlPil:
	.zero		968


//--------------------- SYMBOLS --------------------------

	.type		.nv.reservedSmem.offset0,@object
	.size		.nv.reservedSmem.offset0,0x4
